def attn_fwd(
    Q,
    K,
    V,
    Out,
    Lse,
    sm_scale,
    stride_qz,
    stride_qh,
    stride_qm,
    stride_qk,
    stride_kz,
    stride_kh,
    stride_kn,
    stride_kk,
    stride_vz,
    stride_vh,
    stride_vn,
    stride_vk,
    stride_oz,
    stride_oh,
    stride_om,
    stride_ok,
    seqlen_q,
    seqlen_k,
    BLOCK_M: tl.constexpr,
    BLOCK_N: tl.constexpr,
    HEAD_DIM: tl.constexpr,
    CAUSAL: tl.constexpr,
):
    start_m = tl.program_id(0)
    off_hz = tl.program_id(1)
    q_off = off_hz * stride_qh
    k_off = off_hz * stride_kh
    v_off = off_hz * stride_vh
    offs_m = start_m * BLOCK_M + tl.arange(0, BLOCK_M)
    offs_d = tl.arange(0, HEAD_DIM)
    offs_n = tl.arange(0, BLOCK_N)
    q_ptrs = Q + q_off + offs_m[:, None] * stride_qm + offs_d[None, :] * stride_qk
    k_ptrs = K + k_off + offs_d[:, None] * stride_kk + offs_n[None, :] * stride_kn
    v_ptrs = V + v_off + offs_n[:, None] * stride_vn + offs_d[None, :] * stride_vk
    m_i = tl.full([BLOCK_M], float("-inf"), dtype=tl.float32)
    l_i = tl.zeros([BLOCK_M], dtype=tl.float32) + 1.0
    acc = tl.zeros([BLOCK_M, HEAD_DIM], dtype=tl.float32)
    q = tl.load(q_ptrs)
    acc, l_i, m_i = _attn_fwd_inner(
        acc,
        l_i,
        m_i,
        q,
        k_ptrs,
        v_ptrs,
        sm_scale,
        stride_kn,
        stride_vn,
        start_m,
        seqlen_k,
        BLOCK_M,
        BLOCK_N,
        HEAD_DIM,
        CAUSAL,
    )
    acc = acc / l_i[:, None]
    lse = m_i + tl.math.log2(l_i) / 1.4426950408889634
    o_ptrs = (
        Out
        + off_hz * stride_oh
        + offs_m[:, None] * stride_om
        + offs_d[None, :] * stride_ok
    )
    tl.store(o_ptrs, acc.to(Out.dtype.element_ty))
    tl.store(Lse + off_hz * seqlen_q + offs_m, lse)

# config = {"BLOCK_M": 64, "BLOCK_N": 16, "HEAD_DIM": 64, "arch": "sm_100", "causal": true, "dtype": "bf16", "num_stages": 2, "num_warps": 4}
# arch = sm_100


// ===== COMPILED SASS (sm_100a) =====

	.target	sm_100a

	.elftype	@"ET_EXEC"


//--------------------- .note.nv.tkinfo           --------------------------
	.section	.note.nv.tkinfo,"",@"SHT_NOTE"
	.sectionflags	@"SHF_NOTE_NV_TKINFO"
	.tkinfo
        /*0018*/ 	.word	0x00000081
        /*0030*/ 	.string	""
        /*0030*/ 	.string	"ptxas-blackwell"
        /*0030*/ 	.string	"Cuda compilation tools, release 12.9, V12.9.86"
        /*0030*/ 	.string	"Build cuda_12.9.r12.9/compiler.36037853_0"
        /*0030*/ 	.string	"-v  -suppress-debug-info  -lineinfo  -arch sm_100a "



//--------------------- .note.nv.cuver            --------------------------
	.section	.note.nv.cuver,"",@"SHT_NOTE"
	.sectionflags	@"SHF_NOTE_NV_CUVER"
        /*0018*/ 	.short	0x0001
        /*001a*/ 	.short	0x0064
        /*001c*/ 	.short	0x0001
        /*001e*/ 	.short	0x0000
        /*0020*/ 	.short	0x0001
        /*0022*/ 	.short	0x0000


//--------------------- .nv.info                  --------------------------
	.section	.nv.info,"",@"SHT_CUDA_INFO"
	.align	4


	//----- nvinfo : EIATTR_REGCOUNT
	.align		4
        /*0000*/ 	.byte	0x04, 0x2f
        /*0002*/ 	.short	(.L_5 - .L_4)
	.align		4
.L_4:
        /*0004*/ 	.word	index@(attn_fwd)
        /*0008*/ 	.word	0x00000060


	//----- nvinfo : EIATTR_FRAME_SIZE
	.align		4
.L_5:
        /*000c*/ 	.byte	0x04, 0x11
        /*000e*/ 	.short	(.L_7 - .L_6)
	.align		4
.L_6:
        /*0010*/ 	.word	index@($__internal_2_$__cuda_sm10x_tcgen05_guardrail_trap_unallocated_columns_being_dealloced)
        /*0014*/ 	.word	0x00000000


	//----- nvinfo : EIATTR_FRAME_SIZE
	.align		4
.L_7:
        /*0018*/ 	.byte	0x04, 0x11
        /*001a*/ 	.short	(.L_9 - .L_8)
	.align		4
.L_8:
        /*001c*/ 	.word	index@($__internal_1_$__cuda_sm10x_tcgen05_guardrail_trap_phase_invalid_during_alloc)
        /*0020*/ 	.word	0x00000000


	//----- nvinfo : EIATTR_FRAME_SIZE
	.align		4
.L_9:
        /*0024*/ 	.byte	0x04, 0x11
        /*0026*/ 	.short	(.L_11 - .L_10)
	.align		4
.L_10:
        /*0028*/ 	.word	index@($__internal_0_$__cuda_sm10x_tcgen05_guardrail_trap_col_being_dealloced_not_returned_by_alloc)
        /*002c*/ 	.word	0x00000000


	//----- nvinfo : EIATTR_FRAME_SIZE
	.align		4
.L_11:
        /*0030*/ 	.byte	0x04, 0x11
        /*0032*/ 	.short	(.L_13 - .L_12)
	.align		4
.L_12:
        /*0034*/ 	.word	index@(attn_fwd)
        /*0038*/ 	.word	0x00000000


	//----- nvinfo : EIATTR_MIN_STACK_SIZE
	.align		4
.L_13:
        /*003c*/ 	.byte	0x04, 0x12
        /*003e*/ 	.short	(.L_15 - .L_14)
	.align		4
.L_14:
        /*0040*/ 	.word	index@(attn_fwd)
        /*0044*/ 	.word	0x00000000
.L_15:


//--------------------- .nv.info.attn_fwd         --------------------------
	.section	.nv.info.attn_fwd,"",@"SHT_CUDA_INFO"
	.sectionflags	@""
	.align	4


	//----- nvinfo : EIATTR_CUDA_API_VERSION
	.align		4
        /*0000*/ 	.byte	0x04, 0x37
        /*0002*/ 	.short	(.L_17 - .L_16)
.L_16:
        /*0004*/ 	.word	0x00000081


	//----- nvinfo : EIATTR_KPARAM_INFO
	.align		4
.L_17:
        /*0008*/ 	.byte	0x04, 0x17
        /*000a*/ 	.short	(.L_19 - .L_18)
.L_18:
        /*000c*/ 	.word	0x00000000
        /*0010*/ 	.short	0x0019
        /*0012*/ 	.short	0x0080
        /*0014*/ 	.byte	0x00, 0xf4, 0x21, 0x00


	//----- nvinfo : EIATTR_KPARAM_INFO
	.align		4
.L_19:
        /*0018*/ 	.byte	0x04, 0x17
        /*001a*/ 	.short	(.L_21 - .L_20)
.L_20:
        /*001c*/ 	.word	0x00000000
        /*0020*/ 	.short	0x0018
        /*0022*/ 	.short	0x0078
        /*0024*/ 	.byte	0x00, 0xf4, 0x21, 0x00


	//----- nvinfo : EIATTR_KPARAM_INFO
	.align		4
.L_21:
        /*0028*/ 	.byte	0x04, 0x17
        /*002a*/ 	.short	(.L_23 - .L_22)
.L_22:
        /*002c*/ 	.word	0x00000000
        /*0030*/ 	.short	0x0017
        /*0032*/ 	.short	0x0070
        /*0034*/ 	.byte	0x00, 0xf0, 0x11, 0x00


	//----- nvinfo : EIATTR_KPARAM_INFO
	.align		4
.L_23:
        /*0038*/ 	.byte	0x04, 0x17
        /*003a*/ 	.short	(.L_25 - .L_24)
.L_24:
        /*003c*/ 	.word	0x00000000
        /*0040*/ 	.short	0x0016
        /*0042*/ 	.short	0x006c
        /*0044*/ 	.byte	0x00, 0xf0, 0x11, 0x00


	//----- nvinfo : EIATTR_KPARAM_INFO
	.align		4
.L_25:
        /*0048*/ 	.byte	0x04, 0x17
        /*004a*/ 	.short	(.L_27 - .L_26)
.L_26:
        /*004c*/ 	.word	0x00000000
        /*0050*/ 	.short	0x0015
        /*0052*/ 	.short	0x0068
        /*0054*/ 	.byte	0x00, 0xf0, 0x11, 0x00


	//----- nvinfo : EIATTR_KPARAM_INFO
	.align		4
.L_27:
        /*0058*/ 	.byte	0x04, 0x17
        /*005a*/ 	.short	(.L_29 - .L_28)
.L_28:
        /*005c*/ 	.word	0x00000000
        /*0060*/ 	.short	0x0014
        /*0062*/ 	.short	0x0064
        /*0064*/ 	.byte	0x00, 0xf0, 0x11, 0x00


	//----- nvinfo : EIATTR_KPARAM_INFO
	.align		4
.L_29:
        /*0068*/ 	.byte	0x04, 0x17
        /*006a*/ 	.short	(.L_31 - .L_30)
.L_30:
        /*006c*/ 	.word	0x00000000
        /*0070*/ 	.short	0x0013
        /*0072*/ 	.short	0x0060
        /*0074*/ 	.byte	0x00, 0xf0, 0x11, 0x00


	//----- nvinfo : EIATTR_KPARAM_INFO
	.align		4
.L_31:
        /*0078*/ 	.byte	0x04, 0x17
        /*007a*/ 	.short	(.L_33 - .L_32)
.L_32:
        /*007c*/ 	.word	0x00000000
        /*0080*/ 	.short	0x0012
        /*0082*/ 	.short	0x005c
        /*0084*/ 	.byte	0x00, 0xf0, 0x11, 0x00


	//----- nvinfo : EIATTR_KPARAM_INFO
	.align		4
.L_33:
        /*0088*/ 	.byte	0x04, 0x17
        /*008a*/ 	.short	(.L_35 - .L_34)
.L_34:
        /*008c*/ 	.word	0x00000000
        /*0090*/ 	.short	0x0011
        /*0092*/ 	.short	0x0058
        /*0094*/ 	.byte	0x00, 0xf0, 0x11, 0x00


	//----- nvinfo : EIATTR_KPARAM_INFO
	.align		4
.L_35:
        /*0098*/ 	.byte	0x04, 0x17
        /*009a*/ 	.short	(.L_37 - .L_36)
.L_36:
        /*009c*/ 	.word	0x00000000
        /*00a0*/ 	.short	0x0010
        /*00a2*/ 	.short	0x0054
        /*00a4*/ 	.byte	0x00, 0xf0, 0x11, 0x00


	//----- nvinfo : EIATTR_KPARAM_INFO
	.align		4
.L_37:
        /*00a8*/ 	.byte	0x04, 0x17
        /*00aa*/ 	.short	(.L_39 - .L_38)
.L_38:
        /*00ac*/ 	.word	0x00000000
        /*00b0*/ 	.short	0x000f
        /*00b2*/ 	.short	0x0050
        /*00b4*/ 	.byte	0x00, 0xf0, 0x11, 0x00


	//----- nvinfo : EIATTR_KPARAM_INFO
	.align		4
.L_39:
        /*00b8*/ 	.byte	0x04, 0x17
        /*00ba*/ 	.short	(.L_41 - .L_40)
.L_40:
        /*00bc*/ 	.word	0x00000000
        /*00c0*/ 	.short	0x000e
        /*00c2*/ 	.short	0x004c
        /*00c4*/ 	.byte	0x00, 0xf0, 0x11, 0x00


	//----- nvinfo : EIATTR_KPARAM_INFO
	.align		4
.L_41:
        /*00c8*/ 	.byte	0x04, 0x17
        /*00ca*/ 	.short	(.L_43 - .L_42)
.L_42:
        /*00cc*/ 	.word	0x00000000
        /*00d0*/ 	.short	0x000d
        /*00d2*/ 	.short	0x0048
        /*00d4*/ 	.byte	0x00, 0xf0, 0x11, 0x00


	//----- nvinfo : EIATTR_KPARAM_INFO
	.align		4
.L_43:
        /*00d8*/ 	.byte	0x04, 0x17
        /*00da*/ 	.short	(.L_45 - .L_44)
.L_44:
        /*00dc*/ 	.word	0x00000000
        /*00e0*/ 	.short	0x000c
        /*00e2*/ 	.short	0x0044
        /*00e4*/ 	.byte	0x00, 0xf0, 0x11, 0x00


	//----- nvinfo : EIATTR_KPARAM_INFO
	.align		4
.L_45:
        /*00e8*/ 	.byte	0x04, 0x17
        /*00ea*/ 	.short	(.L_47 - .L_46)
.L_46:
        /*00ec*/ 	.word	0x00000000
        /*00f0*/ 	.short	0x000b
        /*00f2*/ 	.short	0x0040
        /*00f4*/ 	.byte	0x00, 0xf0, 0x11, 0x00


	//----- nvinfo : EIATTR_KPARAM_INFO
	.align		4
.L_47:
        /*00f8*/ 	.byte	0x04, 0x17
        /*00fa*/ 	.short	(.L_49 - .L_48)
.L_48:
        /*00fc*/ 	.word	0x00000000
        /*0100*/ 	.short	0x000a
        /*0102*/ 	.short	0x003c
        /*0104*/ 	.byte	0x00, 0xf0, 0x11, 0x00


	//----- nvinfo : EIATTR_KPARAM_INFO
	.align		4
.L_49:
        /*0108*/ 	.byte	0x04, 0x17
        /*010a*/ 	.short	(.L_51 - .L_50)
.L_50:
        /*010c*/ 	.word	0x00000000
        /*0110*/ 	.short	0x0009
        /*0112*/ 	.short	0x0038
        /*0114*/ 	.byte	0x00, 0xf0, 0x11, 0x00


	//----- nvinfo : EIATTR_KPARAM_INFO
	.align		4
.L_51:
        /*0118*/ 	.byte	0x04, 0x17
        /*011a*/ 	.short	(.L_53 - .L_52)
.L_52:
        /*011c*/ 	.word	0x00000000
        /*0120*/ 	.short	0x0008
        /*0122*/ 	.short	0x0034
        /*0124*/ 	.byte	0x00, 0xf0, 0x11, 0x00


	//----- nvinfo : EIATTR_KPARAM_INFO
	.align		4
.L_53:
        /*0128*/ 	.byte	0x04, 0x17
        /*012a*/ 	.short	(.L_55 - .L_54)
.L_54:
        /*012c*/ 	.word	0x00000000
        /*0130*/ 	.short	0x0007
        /*0132*/ 	.short	0x0030
        /*0134*/ 	.byte	0x00, 0xf0, 0x11, 0x00


	//----- nvinfo : EIATTR_KPARAM_INFO
	.align		4
.L_55:
        /*0138*/ 	.byte	0x04, 0x17
        /*013a*/ 	.short	(.L_57 - .L_56)
.L_56:
        /*013c*/ 	.word	0x00000000
        /*0140*/ 	.short	0x0006
        /*0142*/ 	.short	0x002c
        /*0144*/ 	.byte	0x00, 0xf0, 0x11, 0x00


	//----- nvinfo : EIATTR_KPARAM_INFO
	.align		4
.L_57:
        /*0148*/ 	.byte	0x04, 0x17
        /*014a*/ 	.short	(.L_59 - .L_58)
.L_58:
        /*014c*/ 	.word	0x00000000
        /*0150*/ 	.short	0x0005
        /*0152*/ 	.short	0x0028
        /*0154*/ 	.byte	0x00, 0xf0, 0x11, 0x00


	//----- nvinfo : EIATTR_KPARAM_INFO
	.align		4
.L_59:
        /*0158*/ 	.byte	0x04, 0x17
        /*015a*/ 	.short	(.L_61 - .L_60)
.L_60:
        /*015c*/ 	.word	0x00000000
        /*0160*/ 	.short	0x0004
        /*0162*/ 	.short	0x0020
        /*0164*/ 	.byte	0x00, 0xf4, 0x21, 0x00


	//----- nvinfo : EIATTR_KPARAM_INFO
	.align		4
.L_61:
        /*0168*/ 	.byte	0x04, 0x17
        /*016a*/ 	.short	(.L_63 - .L_62)
.L_62:
        /*016c*/ 	.word	0x00000000
        /*0170*/ 	.short	0x0003
        /*0172*/ 	.short	0x0018
        /*0174*/ 	.byte	0x00, 0xf4, 0x21, 0x00


	//----- nvinfo : EIATTR_KPARAM_INFO
	.align		4
.L_63:
        /*0178*/ 	.byte	0x04, 0x17
        /*017a*/ 	.short	(.L_65 - .L_64)
.L_64:
        /*017c*/ 	.word	0x00000000
        /*0180*/ 	.short	0x0002
        /*0182*/ 	.short	0x0010
        /*0184*/ 	.byte	0x00, 0xf4, 0x21, 0x00


	//----- nvinfo : EIATTR_KPARAM_INFO
	.align		4
.L_65:
        /*0188*/ 	.byte	0x04, 0x17
        /*018a*/ 	.short	(.L_67 - .L_66)
.L_66:
        /*018c*/ 	.word	0x00000000
        /*0190*/ 	.short	0x0001
        /*0192*/ 	.short	0x0008
        /*0194*/ 	.byte	0x00, 0xf4, 0x21, 0x00


	//----- nvinfo : EIATTR_KPARAM_INFO
	.align		4
.L_67:
        /*0198*/ 	.byte	0x04, 0x17
        /*019a*/ 	.short	(.L_69 - .L_68)
.L_68:
        /*019c*/ 	.word	0x00000000
        /*01a0*/ 	.short	0x0000
        /*01a2*/ 	.short	0x0000
        /*01a4*/ 	.byte	0x00, 0xf4, 0x21, 0x00


	//----- nvinfo : EIATTR_AT_ENTRY_FRAGMENTS
	.align		4
.L_69:
        /*01a8*/ 	.byte	0x04, 0x4f
        /*01aa*/ 	.short	(.L_71 - .L_70)


	//   ....[0]....
.L_70:
        /*01ac*/ 	.word	0x00000004


	//----- nvinfo : EIATTR_RESERVED_SMEM_USED
	.align		4
.L_71:
        /*01b0*/ 	.byte	0x01, 0x41
	.zero		2


	//----- nvinfo : EIATTR_SPARSE_MMA_MASK
	.align		4
        /*01b4*/ 	.byte	0x03, 0x50
        /*01b6*/ 	.short	0x0000


	//----- nvinfo : EIATTR_TCGEN05_1CTA_USED
	.align		4
        /*01b8*/ 	.byte	0x01, 0x51
	.zero		2


	//----- nvinfo : EIATTR_MAXREG_COUNT
	.align		4
        /*01bc*/ 	.byte	0x03, 0x1b
        /*01be*/ 	.short	0x00ff


	//----- nvinfo : EIATTR_NUM_BARRIERS
	.align		4
        /*01c0*/ 	.byte	0x02, 0x4c
        /*01c2*/ 	.byte	0x01
	.zero		1


	//----- nvinfo : EIATTR_INT_WARP_WIDE_INSTR_OFFSETS
	.align		4
        /*01c4*/ 	.byte	0x04, 0x31
        /*01c6*/ 	.short	(.L_73 - .L_72)


	//   ....[0]....
.L_72:
        /*01c8*/ 	.word	0x000010f0


	//   ....[1]....
        /*01cc*/ 	.word	0x00001100


	//   ....[2]....
        /*01d0*/ 	.word	0x00001480


	//   ....[3]....
        /*01d4*/ 	.word	0x00001660


	//   ....[4]....
        /*01d8*/ 	.word	0x00002940


	//   ....[5]....
        /*01dc*/ 	.word	0x00005050


	//   ....[6]....
        /*01e0*/ 	.word	0x000050a0


	//----- nvinfo : EIATTR_COOP_GROUP_MASK_REGIDS
	.align		4
.L_73:
        /*01e4*/ 	.byte	0x04, 0x29
        /*01e6*/ 	.short	(.L_75 - .L_74)


	//   ....[0]....
.L_74:
        /*01e8*/ 	.word	0xffffffff


	//   ....[1]....
        /*01ec*/ 	.word	0xffffffff


	//   ....[2]....
        /*01f0*/ 	.word	0xffffffff


	//   ....[3]....
        /*01f4*/ 	.word	0xffffffff


	//   ....[4]....
        /*01f8*/ 	.word	0xffffffff


	//   ....[5]....
        /*01fc*/ 	.word	0xffffffff


	//   ....[6]....
        /*0200*/ 	.word	0xffffffff


	//   ....[7]....
        /*0204*/ 	.word	0xffffffff


	//----- nvinfo : EIATTR_COOP_GROUP_INSTR_OFFSETS
	.align		4
.L_75:
        /*0208*/ 	.byte	0x04, 0x28
        /*020a*/ 	.short	(.L_77 - .L_76)


	//   ....[0]....
.L_76:
        /*020c*/ 	.word	0x00000050


	//   ....[1]....
        /*0210*/ 	.word	0x00000310


	//   ....[2]....
        /*0214*/ 	.word	0x00001e50


	//   ....[3]....
        /*0218*/ 	.word	0x000020a0


	//   ....[4]....
        /*021c*/ 	.word	0x00002f50


	//   ....[5]....
        /*0220*/ 	.word	0x00003180


	//   ....[6]....
        /*0224*/ 	.word	0x00004ee0


	//   ....[7]....
        /*0228*/ 	.word	0x00005150


	//----- nvinfo : EIATTR_VRC_CTA_INIT_COUNT
	.align		4
.L_77:
        /*022c*/ 	.byte	0x02, 0x4a
        /*022e*/ 	.byte	0x80
	.zero		1


	//----- nvinfo : EIATTR_MBARRIER_INSTR_OFFSETS
	.align		4
        /*0230*/ 	.byte	0x04, 0x39
        /*0232*/ 	.short	(.L_79 - .L_78)


	//   ....[0]....
.L_78:
        /*0234*/ 	.word	0x000013b0
        /*0238*/ 	.word	0x000000ff
        /*023c*/ 	.word	0x00003800
        /*0240*/ 	.short	0x0100
        /*0242*/ 	.byte	0x09
	.zero		1


	//   ....[1]....
        /*0244*/ 	.word	0x00001620
        /*0248*/ 	.word	0x000000ff
        /*024c*/ 	.word	0x00003808
        /*0250*/ 	.short	0x0100
        /*0252*/ 	.byte	0x09
	.zero		1


	//   ....[2]....
        /*0254*/ 	.word	0x00001880
        /*0258*/ 	.word	0x000000ff
        /*025c*/ 	.word	0x00002800
        /*0260*/ 	.short	0x0100
        /*0262*/ 	.byte	0x09
	.zero		1


	//   ....[3]....
        /*0264*/ 	.word	0x00001ad0
        /*0268*/ 	.word	0x000000ff
        /*026c*/ 	.word	0x00002800
        /*0270*/ 	.short	0x010a
        /*0272*/ 	.byte	0x09
	.zero		1


	//   ....[4]....
        /*0274*/ 	.word	0x00001b30
        /*0278*/ 	.word	0x000000ff
        /*027c*/ 	.word	0x00002800
        /*0280*/ 	.short	0x0108
        /*0282*/ 	.byte	0x09
	.zero		1


	//   ....[5]....
        /*0284*/ 	.word	0x00002a00
        /*0288*/ 	.word	0x000000ff
        /*028c*/ 	.word	0x00003810
        /*0290*/ 	.short	0x0100
        /*0292*/ 	.byte	0x09
	.zero		1


	//   ....[6]....
        /*0294*/ 	.word	0x00002b70
        /*0298*/ 	.word	0x000000ff
        /*029c*/ 	.word	0x00003810
        /*02a0*/ 	.short	0x010a
        /*02a2*/ 	.byte	0x09
	.zero		1


	//   ....[7]....
        /*02a4*/ 	.word	0x00002ce0
        /*02a8*/ 	.word	0x000000ff
        /*02ac*/ 	.word	0x00003810
        /*02b0*/ 	.short	0x0108
        /*02b2*/ 	.byte	0x09
	.zero		1


	//   ....[8]....
        /*02b4*/ 	.word	0x00002ed0
        /*02b8*/ 	.word	0x000000ff
        /*02bc*/ 	.word	0x00000000
        /*02c0*/ 	.short	0x010a
        /*02c2*/ 	.byte	0x1e
	.zero		1


	//   ....[9]....
        /*02c4*/ 	.word	0x00003870
        /*02c8*/ 	.word	0x000000ff
        /*02cc*/ 	.word	0x00000000
        /*02d0*/ 	.short	0x010a
        /*02d2*/ 	.byte	0x1e
	.zero		1


	//   ....[10]....
        /*02d4*/ 	.word	0x00003a10
        /*02d8*/ 	.word	0x000000ff
        /*02dc*/ 	.word	0x00003800
        /*02e0*/ 	.short	0x0108
        /*02e2*/ 	.byte	0x09
	.zero		1


	//   ....[11]....
        /*02e4*/ 	.word	0x00003ad0
        /*02e8*/ 	.word	0x000000ff
        /*02ec*/ 	.word	0x00003808
        /*02f0*/ 	.short	0x0108
        /*02f2*/ 	.byte	0x09
	.zero		1


	//   ....[12]....
        /*02f4*/ 	.word	0x00005170
        /*02f8*/ 	.word	0x000000ff
        /*02fc*/ 	.word	0x00002800
        /*0300*/ 	.short	0x010a
        /*0302*/ 	.byte	0x09
	.zero		1


	//   ....[13]....
        /*0304*/ 	.word	0x000051a0
        /*0308*/ 	.word	0x000000ff
        /*030c*/ 	.word	0x00003810
        /*0310*/ 	.short	0x010a
        /*0312*/ 	.byte	0x09
	.zero		1


	//   ....[14]....
        /*0314*/ 	.word	0x000051d0
        /*0318*/ 	.word	0x000000ff
        /*031c*/ 	.word	0x00000000
        /*0320*/ 	.short	0x010a
        /*0322*/ 	.byte	0x1e
	.zero		1


	//   ....[15]....
        /*0324*/ 	.word	0x00005200
        /*0328*/ 	.word	0x000000ff
        /*032c*/ 	.word	0x00000000
        /*0330*/ 	.short	0x010a
        /*0332*/ 	.byte	0x1e
	.zero		1


	//----- nvinfo : EIATTR_NUM_MBARRIERS
	.align		4
.L_79:
        /*0334*/ 	.byte	0x03, 0x38
        /*0336*/ 	.short	0xffff


	//----- nvinfo : EIATTR_EXIT_INSTR_OFFSETS
	.align		4
        /*0338*/ 	.byte	0x04, 0x1c
        /*033a*/ 	.short	(.L_81 - .L_80)


	//   ....[0]....
.L_80:
        /*033c*/ 	.word	0x00005160


	//----- nvinfo : EIATTR_REQNTID
	.align		4
.L_81:
        /*0340*/ 	.byte	0x04, 0x10
        /*0342*/ 	.short	(.L_83 - .L_82)
.L_82:
        /*0344*/ 	.word	0x00000080
        /*0348*/ 	.word	0x00000001
        /*034c*/ 	.word	0x00000001


	//----- nvinfo : EIATTR_CRS_STACK_SIZE
	.align		4
.L_83:
        /*0350*/ 	.byte	0x04, 0x1e
        /*0352*/ 	.short	(.L_85 - .L_84)
.L_84:
        /*0354*/ 	.word	0x00000000


	//----- nvinfo : EIATTR_CBANK_PARAM_SIZE
	.align		4
.L_85:
        /*0358*/ 	.byte	0x03, 0x19
        /*035a*/ 	.short	0x0088


	//----- nvinfo : EIATTR_PARAM_CBANK
	.align		4
        /*035c*/ 	.byte	0x04, 0x0a
        /*035e*/ 	.short	(.L_87 - .L_86)
	.align		4
.L_86:
        /*0360*/ 	.word	index@(.nv.constant0.attn_fwd)
        /*0364*/ 	.short	0x0380
        /*0366*/ 	.short	0x0088


	//----- nvinfo : EIATTR_SW_WAR
	.align		4
.L_87:
        /*0368*/ 	.byte	0x04, 0x36
        /*036a*/ 	.short	(.L_89 - .L_88)
.L_88:
        /*036c*/ 	.word	0x00000008
.L_89:


//--------------------- .nv.compat                --------------------------
	.section	.nv.compat,"",@"SHT_CUDA_COMPAT_INFO"
	.align	4
        /*0000*/ 	.byte	0x02, 0x02, 0x02, 0x00, 0x02, 0x05, 0x05, 0x00, 0x02, 0x03, 0x00, 0x00, 0x02, 0x06, 0x01, 0x00


//--------------------- .nv.callgraph             --------------------------
	.section	.nv.callgraph,"",@"SHT_CUDA_CALLGRAPH"
	.align	4
	.sectionentsize	8
	.align		4
        /*0000*/ 	.word	0x00000000
	.align		4
        /*0004*/ 	.word	0xffffffff
	.align		4
        /*0008*/ 	.word	0x00000000
	.align		4
        /*000c*/ 	.word	0xfffffffe
	.align		4
        /*0010*/ 	.word	0x00000000
	.align		4
        /*0014*/ 	.word	0xfffffffd
	.align		4
        /*0018*/ 	.word	0x00000000
	.align		4
        /*001c*/ 	.word	0xfffffffc


//--------------------- .nv.constant4             --------------------------
	.section	.nv.constant4,"a",@progbits
	.align	8
	.align		8
.nv.constant4:
        /*0000*/ 	.dword	_$_str


//--------------------- .text.attn_fwd            --------------------------
	.section	.text.attn_fwd,"ax",@progbits
	.align	128
        .global         attn_fwd
        .type           attn_fwd,@function
        .size           attn_fwd,(.L_x_31 - attn_fwd)
        .other          attn_fwd,@"STO_CUDA_ENTRY STV_DEFAULT"
attn_fwd:
.text.attn_fwd:
[----:B------:R-:W0:Y:S01]  /*0000*/  LDC R1, c[0x0][0x37c] ;  /* 0x0000df00ff017b82 */ /* 0x000e220000000800 */
[----:B------:R-:W1:Y:S02]  /*0010*/  S2R R0, SR_TID.X ;  /* 0x0000000000007919 */ /* 0x000e640000002100 */
[----:B-1----:R-:W-:-:S13]  /*0020*/  ISETP.GE.U32.AND P5, PT, R0, 0x20, PT ;  /* 0x000000200000780c */ /* 0x002fda0003fa6070 */
[----:B------:R-:W-:Y:S05]  /*0030*/  @P5 BRA `(.L_x_0) ;  /* 0x0000000000b85947 */ /* 0x000fea0003800000 */
[----:B------:R-:W1:Y:S01]  /*0040*/  S2UR UR6, SR_CgaCtaId ;  /* 0x00000000000679c3 */ /* 0x000e620000008800 */
[----:B------:R-:W-:Y:S01]  /*0050*/  NOP ;  /* 0x0000000000007918 */ /* 0x000fe20000000000 */
[----:B------:R-:W-:Y:S02]  /*0060*/  UMOV UR4, 0x40 ;  /* 0x0000004000047882 */ /* 0x000fe40000000000 */
[----:B-1----:R-:W-:-:S09]  /*0070*/  ULEA UR4, UR6, UR4, 0x18 ;  /* 0x0000000406047291 */ /* 0x002fd2000f8ec0ff */
[----:B------:R-:W1:Y:S01]  /*0080*/  LDS.U8 R2, [UR4] ;  /* 0x00000004ff027984 */ /* 0x000e620008000000 */
[----:B------:R-:W-:Y:S02]  /*0090*/  UMOV UR4, 0x400 ;  /* 0x0000040000047882 */ /* 0x000fe40000000000 */
[----:B------:R-:W-:Y:S01]  /*00a0*/  ULEA UR4, UR6, UR4, 0x18 ;  /* 0x0000000406047291 */ /* 0x000fe2000f8ec0ff */
[----:B-1----:R-:W-:-:S13]  /*00b0*/  ISETP.NE.AND P0, PT, R2, RZ, PT ;  /* 0x000000ff0200720c */ /* 0x002fda0003f05270 */
[----:B------:R-:W-:Y:S05]  /*00c0*/  @P0 BRA `(.L_x_1) ;  /* 0x00000000007c0947 */ /* 0x000fea0003800000 */
[----:B------:R-:W-:-:S13]  /*00d0*/  ELECT P0, URZ, PT ;  /* 0x0000000000ff782f */ /* 0x000fda0003800000 */
[----:B------:R-:W-:Y:S05]  /*00e0*/  @!P0 BRA `(.L_x_2) ;  /* 0x0000000000848947 */ /* 0x000fea0003800000 */
[----:B------:R-:W-:Y:S01]  /*00f0*/  UMOV UR5, 0x4 ;  /* 0x0000000400057882 */ /* 0x000fe20000000000 */
[----:B------:R-:W-:Y:S02]  /*0100*/  IMAD.MOV.U32 R5, RZ, RZ, 0x1 ;  /* 0x00000001ff057424 */ /* 0x000fe400078e00ff */
[----:B------:R-:W-:Y:S02]  /*0110*/  IMAD.MOV.U32 R3, RZ, RZ, 0xf ;  /* 0x0000000fff037424 */ /* 0x000fe400078e00ff */
[----:B------:R-:W-:Y:S04]  /*0120*/  DEPBAR.LE SB1, 0x36 ;  /* 0x00009d800000791a */ /* 0x000fe80000000000 */
[----:B------:R-:W1:Y:S02]  /*0130*/  UTCATOMSWS.FIND_AND_SET.ALIGN UP0, UR5, UR5 ;  /* 0x00000005000575e3 */ /* 0x000e640008000800 */
[----:B-1----:R-:W-:-:S04]  /*0140*/  PLOP3.LUT P0, PT, PT, PT, UP0, 0x80, 0x8 ;  /* 0x000000000008781c */ /* 0x002fc80003f0f008 */
[----:B------:R-:W-:-:S04]  /*0150*/  SEL R2, RZ, 0xffffffff, !P0 ;  /* 0xffffffffff027807 */ /* 0x000fc80004000000 */
[----:B------:R-:W-:Y:S01]  /*0160*/  ISETP.NE.AND P0, PT, R2, RZ, PT ;  /* 0x000000ff0200720c */ /* 0x000fe20003f05270 */
[----:B------:R-:W-:-:S12]  /*0170*/  IMAD.U32 R2, RZ, RZ, UR5 ;  /* 0x00000005ff027e24 */ /* 0x000fd8000f8e00ff */
[----:B------:R-:W-:Y:S05]  /*0180*/  @P0 BRA `(.L_x_3) ;  /* 0x0000000000240947 */ /* 0x000fea0003800000 */
.L_x_4:
[----:B------:R-:W-:Y:S05]  /*0190*/  NANOSLEEP 0x64 ;  /* 0x000000640000795d */ /* 0x000fea0003800000 */
[----:B------:R-:W-:-:S05]  /*01a0*/  UMOV UR5, 0x4 ;  /* 0x0000000400057882 */ /* 0x000fca0000000000 */
[----:B------:R-:W-:Y:S04]  /*01b0*/  DEPBAR.LE SB1, 0x36 ;  /* 0x00009d800000791a */ /* 0x000fe80000000000 */
[----:B------:R-:W1:Y:S02]  /*01c0*/  UTCATOMSWS.FIND_AND_SET.ALIGN UP0, UR5, UR5 ;  /* 0x00000005000575e3 */ /* 0x000e640008000800 */
[----:B-1----:R-:W-:-:S04]  /*01d0*/  PLOP3.LUT P0, PT, PT, PT, UP0, 0x80, 0x8 ;  /* 0x000000000008781c */ /* 0x002fc80003f0f008 */
[----:B------:R-:W-:-:S04]  /*01e0*/  SEL R2, RZ, 0xffffffff, !P0 ;  /* 0xffffffffff027807 */ /* 0x000fc80004000000 */
[----:B------:R-:W-:Y:S01]  /*01f0*/  ISETP.NE.AND P0, PT, R2, RZ, PT ;  /* 0x000000ff0200720c */ /* 0x000fe20003f05270 */
[----:B------:R-:W-:-:S12]  /*0200*/  IMAD.U32 R2, RZ, RZ, UR5 ;  /* 0x00000005ff027e24 */ /* 0x000fd8000f8e00ff */
[----:B------:R-:W-:Y:S05]  /*0210*/  @!P0 BRA `(.L_x_4) ;  /* 0xfffffffc00dc8947 */ /* 0x000fea000383ffff */
.L_x_3:
[C---:B------:R-:W-:Y:S01]  /*0220*/  VIADD R4, R2.reuse, 0x10 ;  /* 0x0000001002047836 */ /* 0x040fe20000000000 */
[----:B------:R-:W-:Y:S01]  /*0230*/  UMOV UR5, 0x50 ;  /* 0x0000005000057882 */ /* 0x000fe20000000000 */
[----:B------:R-:W-:Y:S01]  /*0240*/  SHF.L.U32 R3, R3, R2, RZ ;  /* 0x0000000203037219 */ /* 0x000fe200000006ff */
[----:B------:R-:W-:Y:S01]  /*0250*/  ULEA UR5, UR6, UR5, 0x18 ;  /* 0x0000000506057291 */ /* 0x000fe2000f8ec0ff */
[----:B------:R-:W-:Y:S02]  /*0260*/  SHF.L.U32 R2, R2, 0x5, RZ ;  /* 0x0000000502027819 */ /* 0x000fe400000006ff */
[----:B------:R-:W-:-:S04]  /*0270*/  SHF.L.U32 R4, R5, R4, RZ ;  /* 0x0000000405047219 */ /* 0x000fc800000006ff */
[----:B------:R-:W-:-:S05]  /*0280*/  LOP3.LUT R3, R4, R3, RZ, 0xfc, !PT ;  /* 0x0000000304037212 */ /* 0x000fca00078efcff */
[----:B------:R1:W-:Y:S04]  /*0290*/  ATOMS.OR RZ, [UR5], R3 ;  /* 0x00000003ffff798c */ /* 0x0003e8000b000005 */
[----:B------:R1:W-:Y:S01]  /*02a0*/  STS [UR4], R2 ;  /* 0x00000002ff007988 */ /* 0x0003e20008000804 */
[----:B------:R-:W-:Y:S05]  /*02b0*/  BRA `(.L_x_2) ;  /* 0x0000000000107947 */ /* 0x000fea0003800000 */
.L_x_1:
[----:B------:R-:W-:Y:S01]  /*02c0*/  IMAD.MOV.U32 R3, RZ, RZ, -0x1 ;  /* 0xffffffffff037424 */ /* 0x000fe200078e00ff */
[----:B------:R-:W-:-:S04]  /*02d0*/  MOV R2, 0x300 ;  /* 0x0000030000027802 */ /* 0x000fc80000000f00 */
[----:B------:R1:W-:Y:S03]  /*02e0*/  STS [UR4], R3 ;  /* 0x00000003ff007988 */ /* 0x0003e60008000804 */
[----:B01----:R-:W-:Y:S05]  /*02f0*/  CALL.REL.NOINC `($__internal_1_$__cuda_sm10x_tcgen05_guardrail_trap_phase_invalid_during_alloc) ;  /* 0x0000004c00d87944 */ /* 0x003fea0003c00000 */
.L_x_2:
[----:B------:R-:W-:Y:S05]  /*0300*/  WARPSYNC.ALL ;  /* 0x0000000000007948 */ /* 0x000fea0003800000 */
[----:B------:R-:W-:Y:S01]  /*0310*/  NOP ;  /* 0x0000000000007918 */ /* 0x000fe20000000000 */
.L_x_0:
[----:B------:R-:W2:Y:S01]  /*0320*/  S2R R51, SR_CTAID.X ;  /* 0x0000000000337919 */ /* 0x000ea20000002500 */
[----:B------:R-:W3:Y:S01]  /*0330*/  S2UR UR8, SR_CTAID.Y ;  /* 0x00000000000879c3 */ /* 0x000ee20000002600 */
[----:B------:R-:W3:Y:S01]  /*0340*/  LDCU.64 UR4, c[0x0][0x3b0] ;  /* 0x00007600ff0477ac */ /* 0x000ee20008000a00 */
[----:B-1----:R-:W-:Y:S01]  /*0350*/  SHF.R.U32.HI R2, RZ, 0x6, R0 ;  /* 0x00000006ff027819 */ /* 0x002fe20000011600 */
[----:B------:R-:W-:-:S03]  /*0360*/  UMOV UR9, 0x400 ;  /* 0x0000040000097882 */ /* 0x000fc60000000000 */
[----:B------:R-:W-:Y:S01]  /*0370*/  SGXT.U32 R2, R2, 0x1 ;  /* 0x000000010202781a */ /* 0x000fe20000000000 */
[----:B------:R-:W1:Y:S01]  /*0380*/  LDCU.64 UR24, c[0x0][0x358] ;  /* 0x00006b00ff1877ac */ /* 0x000e620008000a00 */
[----:B------:R-:W4:Y:S08]  /*0390*/  S2UR UR6, SR_CgaCtaId ;  /* 0x00000000000679c3 */ /* 0x000f300000008800 */
[----:B------:R-:W0:Y:S08]  /*03a0*/  LDC.64 R16, c[0x0][0x380] ;  /* 0x0000e000ff107b82 */ /* 0x000e300000000a00 */
[----:B------:R-:W1:Y:S01]  /*03b0*/  LDC R19, c[0x0][0x3b8] ;  /* 0x0000ee00ff137b82 */ /* 0x000e620000000800 */
[----:B---3--:R-:W-:-:S04]  /*03c0*/  UIMAD UR4, UR8, UR4, URZ ;  /* 0x00000004080472a4 */ /* 0x008fc8000f8e02ff */
[----:B------:R-:W-:Y:S01]  /*03d0*/  USHF.L.U32 UR7, UR4, 0x1, URZ ;  /* 0x0000000104077899 */ /* 0x000fe200080006ff */
[----:B--2---:R-:W-:Y:S01]  /*03e0*/  IMAD.SHL.U32 R51, R51, 0x40, RZ ;  /* 0x0000004033337824 */ /* 0x004fe200078e00ff */
[----:B----4-:R-:W-:Y:S01]  /*03f0*/  ULEA UR9, UR6, UR9, 0x18 ;  /* 0x0000000906097291 */ /* 0x010fe2000f8ec0ff */
[----:B------:R-:W-:Y:S03]  /*0400*/  BAR.SYNC.DEFER_BLOCKING 0x0 ;  /* 0x0000000000007b1d */ /* 0x000fe60000010000 */
[----:B------:R-:W-:-:S05]  /*0410*/  LOP3.LUT R3, R51, 0x3f, R0, 0xf8, !PT ;  /* 0x0000003f33037812 */ /* 0x000fca00078ef800 */
[----:B------:R-:W-:Y:S01]  /*0420*/  IMAD R4, R3, UR5, RZ ;  /* 0x0000000503047c24 */ /* 0x000fe2000f8e02ff */
[----:B------:R-:W-:-:S03]  /*0430*/  UIMAD.WIDE UR4, UR4, 0x2, URZ ;  /* 0x00000002040478a5 */ /* 0x000fc6000f8e02ff */
[C---:B------:R-:W-:Y:S02]  /*0440*/  IMAD.SHL.U32 R5, R4.reuse, 0x2, RZ ;  /* 0x0000000204057824 */ /* 0x040fe400078e00ff */
[----:B------:R-:W-:-:S03]  /*0450*/  IMAD.HI R4, R4, 0x2, RZ ;  /* 0x0000000204047827 */ /* 0x000fc600078e02ff */
[----:B0-----:R-:W-:Y:S01]  /*0460*/  IADD3 R16, P0, P1, R5, UR7, R16 ;  /* 0x0000000705107c10 */ /* 0x001fe2000f91e010 */
[----:B-1----:R-:W-:Y:S02]  /*0470*/  IMAD R6, R2, R19, RZ ;  /* 0x0000001302067224 */ /* 0x002fe400078e02ff */
[----:B------:R-:W0:Y:S01]  /*0480*/  LDCU UR4, c[0x0][0x3c8] ;  /* 0x00007900ff0477ac */ /* 0x000e220008000800 */
[----:B------:R-:W-:Y:S01]  /*0490*/  IADD3.X R17, PT, PT, R4, UR5, R17, P0, P1 ;  /* 0x0000000504117c10 */ /* 0x000fe200087e2411 */
[C---:B------:R-:W-:Y:S01]  /*04a0*/  IMAD R4, R19.reuse, 0x2, R6 ;  /* 0x0000000213047824 */ /* 0x040fe200078e0206 */
[CC--:B------:R-:W-:Y:S01]  /*04b0*/  LEA R8, P0, R6.reuse, R16.reuse, 0x1 ;  /* 0x0000001006087211 */ /* 0x0c0fe200078008ff */
[----:B------:R-:W1:Y:S02]  /*04c0*/  LDS R40, [UR9] ;  /* 0x00000009ff287984 */ /* 0x000e640008000800 */
[----:B------:R-:W-:Y:S01]  /*04d0*/  IMAD R18, R19, 0x2, R4 ;  /* 0x0000000213127824 */ /* 0x000fe200078e0204 */
[----:B------:R-:W-:Y:S01]  /*04e0*/  LEA.HI.X.SX32 R9, R6, R17, 0x1, P0 ;  /* 0x0000001106097211 */ /* 0x000fe200000f0eff */
[----:B------:R-:W-:Y:S01]  /*04f0*/  BAR.SYNC.DEFER_BLOCKING 0x0 ;  /* 0x0000000000007b1d */ /* 0x000fe20000010000 */
[----:B------:R-:W-:-:S02]  /*0500*/  LEA R10, P1, R4, R16, 0x1 ;  /* 0x00000010040a7211 */ /* 0x000fc400078208ff */
[C---:B------:R-:W-:Y:S02]  /*0510*/  LEA R6, R19.reuse, R18, 0x1 ;  /* 0x0000001213067211 */ /* 0x040fe400078e08ff */
[----:B------:R-:W-:Y:S02]  /*0520*/  LEA R12, P0, R18, R16, 0x1 ;  /* 0x00000010120c7211 */ /* 0x000fe400078008ff */
[-C--:B------:R-:W-:Y:S01]  /*0530*/  LEA.HI.X.SX32 R11, R4, R17.reuse, 0x1, P1 ;  /* 0x00000011040b7211 */ /* 0x080fe200008f0eff */
[----:B------:R-:W-:Y:S01]  /*0540*/  IMAD R22, R19, 0x2, R6 ;  /* 0x0000000213167824 */ /* 0x000fe200078e0206 */
[----:B------:R-:W-:-:S03]  /*0550*/  LEA.HI.X.SX32 R13, R18, R17, 0x1, P0 ;  /* 0x00000011120d7211 */ /* 0x000fc600000f0eff */
[----:B------:R-:W-:Y:S01]  /*0560*/  IMAD R18, R19, 0x2, R22 ;  /* 0x0000000213127824 */ /* 0x000fe200078e0216 */
[----:B------:R-:W-:-:S04]  /*0570*/  LEA R20, P0, R22, R16, 0x1 ;  /* 0x0000001016147211 */ /* 0x000fc800078008ff */
[-C--:B------:R-:W-:Y:S02]  /*0580*/  LEA.HI.X.SX32 R21, R22, R17.reuse, 0x1, P0 ;  /* 0x0000001116157211 */ /* 0x080fe400000f0eff */
[CC--:B------:R-:W-:Y:S01]  /*0590*/  LEA R22, P0, R18.reuse, R16.reuse, 0x1 ;  /* 0x0000001012167211 */ /* 0x0c0fe200078008ff */
[----:B------:R2:W5:Y:S03]  /*05a0*/  LDG.E.U16 R5, desc[UR24][R8.64] ;  /* 0x0000001808057981 */ /* 0x000566000c1e1500 */
[-C--:B------:R-:W-:Y:S02]  /*05b0*/  LEA.HI.X.SX32 R23, R18, R17.reuse, 0x1, P0 ;  /* 0x0000001112177211 */ /* 0x080fe400000f0eff */
[C---:B------:R-:W-:Y:S01]  /*05c0*/  LEA R14, P1, R6.reuse, R16, 0x1 ;  /* 0x00000010060e7211 */ /* 0x040fe200078208ff */
[----:B------:R3:W5:Y:S03]  /*05d0*/  LDG.E.U16 R4, desc[UR24][R10.64] ;  /* 0x000000180a047981 */ /* 0x000766000c1e1500 */
[----:B------:R-:W-:Y:S01]  /*05e0*/  LEA.HI.X.SX32 R15, R6, R17, 0x1, P1 ;  /* 0x00000011060f7211 */ /* 0x000fe200008f0eff */
[----:B------:R4:W5:Y:S01]  /*05f0*/  LDG.E.U16 R7, desc[UR24][R12.64] ;  /* 0x000000180c077981 */ /* 0x000962000c1e1500 */
[----:B--2---:R-:W-:-:S03]  /*0600*/  IMAD R8, R19, 0x2, R18 ;  /* 0x0000000213087824 */ /* 0x004fc600078e0212 */
[----:B------:R2:W5:Y:S01]  /*0610*/  LDG.E.U16 R6, desc[UR24][R14.64] ;  /* 0x000000180e067981 */ /* 0x000562000c1e1500 */
[----:B------:R-:W-:-:S03]  /*0620*/  IMAD R18, R19, 0x2, R8 ;  /* 0x0000000213127824 */ /* 0x000fc600078e0208 */
[----:B------:R0:W5:Y:S01]  /*0630*/  LDG.E.U16 R9, desc[UR24][R20.64] ;  /* 0x0000001814097981 */ /* 0x000162000c1e1500 */
[-C--:B------:R-:W-:Y:S01]  /*0640*/  LEA R24, P0, R8, R16.reuse, 0x1 ;  /* 0x0000001008187211 */ /* 0x080fe200078008ff */
[C---:B---3--:R-:W-:Y:S01]  /*0650*/  IMAD R10, R19.reuse, 0x2, R18 ;  /* 0x00000002130a7824 */ /* 0x048fe200078e0212 */
[----:B------:R-:W-:Y:S02]  /*0660*/  LEA R26, P1, R18, R16, 0x1 ;  /* 0x00000010121a7211 */ /* 0x000fe400078208ff */
[-C--:B------:R-:W-:Y:S02]  /*0670*/  LEA.HI.X.SX32 R25, R8, R17.reuse, 0x1, P0 ;  /* 0x0000001108197211 */ /* 0x080fe400000f0eff */
[C---:B----4-:R-:W-:Y:S01]  /*0680*/  LEA R12, R19.reuse, R10, 0x1 ;  /* 0x0000000a130c7211 */ /* 0x050fe200078e08ff */
[----:B------:R3:W5:Y:S01]  /*0690*/  LDG.E.U16 R8, desc[UR24][R22.64] ;  /* 0x0000001816087981 */ /* 0x000762000c1e1500 */
[-C--:B------:R-:W-:Y:S02]  /*06a0*/  LEA.HI.X.SX32 R27, R18, R17.reuse, 0x1, P1 ;  /* 0x00000011121b7211 */ /* 0x080fe400008f0eff */
[CC--:B------:R-:W-:Y:S01]  /*06b0*/  LEA R28, P0, R10.reuse, R16.reuse, 0x1 ;  /* 0x000000100a1c7211 */ /* 0x0c0fe200078008ff */
[C---:B--2---:R-:W-:Y:S01]  /*06c0*/  IMAD R14, R19.reuse, 0x2, R12 ;  /* 0x00000002130e7824 */ /* 0x044fe200078e020c */
[----:B------:R2:W5:Y:S02]  /*06d0*/  LDG.E.U16 R11, desc[UR24][R24.64] ;  /* 0x00000018180b7981 */ /* 0x000564000c1e1500 */
[-C--:B------:R-:W-:Y:S01]  /*06e0*/  LEA.HI.X.SX32 R29, R10, R17.reuse, 0x1, P0 ;  /* 0x000000110a1d7211 */ /* 0x080fe200000f0eff */
[C---:B------:R-:W-:Y:S01]  /*06f0*/  IMAD R18, R19.reuse, 0x2, R14 ;  /* 0x0000000213127824 */ /* 0x040fe200078e020e */
[-C--:B0-----:R-:W-:Y:S01]  /*0700*/  LEA R20, P0, R12, R16.reuse, 0x1 ;  /* 0x000000100c147211 */ /* 0x081fe200078008ff */
[----:B------:R0:W5:Y:S02]  /*0710*/  LDG.E.U16 R10, desc[UR24][R26.64] ;  /* 0x000000181a0a7981 */ /* 0x000164000c1e1500 */
[----:B------:R-:W-:Y:S01]  /*0720*/  IMAD R32, R19, 0x2, R18 ;  /* 0x0000000213207824 */ /* 0x000fe200078e0212 */
[----:B------:R-:W-:Y:S01]  /*0730*/  LEA R30, P1, R18, R16, 0x1 ;  /* 0x00000010121e7211 */ /* 0x000fe200078208ff */
[----:B------:R-:W5:Y:S01]  /*0740*/  LDG.E.U16 R13, desc[UR24][R28.64] ;  /* 0x000000181c0d7981 */ /* 0x000f62000c1e1500 */
[----:B------:R-:W-:-:S02]  /*0750*/  LEA.HI.X.SX32 R21, R12, R17, 0x1, P0 ;  /* 0x000000110c157211 */ /* 0x000fc400000f0eff */
[-C--:B------:R-:W-:Y:S01]  /*0760*/  LEA.HI.X.SX32 R31, R18, R17.reuse, 0x1, P1 ;  /* 0x00000011121f7211 */ /* 0x080fe200008f0eff */
[C---:B------:R-:W-:Y:S01]  /*0770*/  IMAD R18, R19.reuse, 0x2, R32 ;  /* 0x0000000213127824 */ /* 0x040fe200078e0220 */
[CC--:B---3--:R-:W-:Y:S01]  /*0780*/  LEA R22, P0, R14.reuse, R16.reuse, 0x1 ;  /* 0x000000100e167211 */ /* 0x0c8fe200078008ff */
[----:B------:R3:W5:Y:S02]  /*0790*/  LDG.E.U16 R12, desc[UR24][R20.64] ;  /* 0x00000018140c7981 */ /* 0x000764000c1e1500 */
[C---:B------:R-:W-:Y:S01]  /*07a0*/  IMAD R34, R19.reuse, 0x2, R18 ;  /* 0x0000000213227824 */ /* 0x040fe200078e0212 */
[----:B------:R-:W-:Y:S02]  /*07b0*/  LEA.HI.X.SX32 R23, R14, R17, 0x1, P0 ;  /* 0x000000110e177211 */ /* 0x000fe400000f0eff */
[----:B--2---:R-:W-:Y:S01]  /*07c0*/  LEA R24, P0, R32, R16, 0x1 ;  /* 0x0000001020187211 */ /* 0x004fe200078008ff */
[----:B------:R-:W5:Y:S01]  /*07d0*/  LDG.E.U16 R14, desc[UR24][R30.64] ;  /* 0x000000181e0e7981 */ /* 0x000f62000c1e1500 */
[----:B------:R-:W-:-:S02]  /*07e0*/  LEA R36, R19, R34, 0x1 ;  /* 0x0000002213247211 */ /* 0x000fc400078e08ff */
[-C--:B------:R-:W-:Y:S01]  /*07f0*/  LEA.HI.X.SX32 R25, R32, R17.reuse, 0x1, P0 ;  /* 0x0000001120197211 */ /* 0x080fe200000f0eff */
[----:B------:R2:W5:Y:S01]  /*0800*/  LDG.E.U16 R15, desc[UR24][R22.64] ;  /* 0x00000018160f7981 */ /* 0x000562000c1e1500 */
[CC--:B0-----:R-:W-:Y:S01]  /*0810*/  LEA R26, P0, R18.reuse, R16.reuse, 0x1 ;  /* 0x00000010121a7211 */ /* 0x0c1fe200078008ff */
[C---:B---3--:R-:W-:Y:S02]  /*0820*/  IMAD R20, R19.reuse, 0x2, R36 ;  /* 0x0000000213147824 */ /* 0x048fe400078e0224 */
[----:B------:R0:W5:Y:S01]  /*0830*/  LDG.E.U16 R21, desc[UR24][R24.64] ;  /* 0x0000001818157981 */ /* 0x000162000c1e1500 */
[----:B------:R-:W-:Y:S02]  /*0840*/  LEA.HI.X.SX32 R27, R18, R17, 0x1, P0 ;  /* 0x00000011121b7211 */ /* 0x000fe400000f0eff */
[----:B------:R-:W-:Y:S01]  /*0850*/  LEA R28, P0, R34, R16, 0x1 ;  /* 0x00000010221c7211 */ /* 0x000fe200078008ff */
[----:B--2---:R-:W-:-:S03]  /*0860*/  IMAD R22, R19, 0x2, R20 ;  /* 0x0000000213167824 */ /* 0x004fc600078e0214 */
[-C--:B------:R-:W-:Y:S01]  /*0870*/  LEA.HI.X.SX32 R29, R34, R17.reuse, 0x1, P0 ;  /* 0x00000011221d7211 */ /* 0x080fe200000f0eff */
[----:B------:R2:W5:Y:S01]  /*0880*/  LDG.E.U16 R18, desc[UR24][R26.64] ;  /* 0x000000181a127981 */ /* 0x000562000c1e1500 */
[-C--:B------:R-:W-:Y:S01]  /*0890*/  LEA R34, P0, R20, R16.reuse, 0x1 ;  /* 0x0000001014227211 */ /* 0x080fe200078008ff */
[C---:B0-----:R-:W-:Y:S01]  /*08a0*/  IMAD R24, R19.reuse, 0x2, R22 ;  /* 0x0000000213187824 */ /* 0x041fe200078e0216 */
[-C--:B------:R-:W-:Y:S01]  /*08b0*/  LEA R32, P1, R36, R16.reuse, 0x1 ;  /* 0x0000001024207211 */ /* 0x080fe200078208ff */
[----:B------:R0:W5:Y:S01]  /*08c0*/  LDG.E.U16 R23, desc[UR24][R28.64] ;  /* 0x000000181c177981 */ /* 0x000162000c1e1500 */
[-C--:B------:R-:W-:Y:S01]  /*08d0*/  LEA.HI.X.SX32 R35, R20, R17.reuse, 0x1, P0 ;  /* 0x0000001114237211 */ /* 0x080fe200000f0eff */
[C---:B------:R-:W-:Y:S01]  /*08e0*/  IMAD R38, R19.reuse, 0x2, R24 ;  /* 0x0000000213267824 */ /* 0x040fe200078e0218 */
[-C--:B------:R-:W-:Y:S02]  /*08f0*/  LEA R30, P0, R22, R16.reuse, 0x1 ;  /* 0x00000010161e7211 */ /* 0x080fe400078008ff */
[-C--:B------:R-:W-:Y:S01]  /*0900*/  LEA.HI.X.SX32 R33, R36, R17.reuse, 0x1, P1 ;  /* 0x0000001124217211 */ /* 0x080fe200008f0eff */
[----:B------:R-:W-:Y:S01]  /*0910*/  IMAD R42, R19, 0x2, R38 ;  /* 0x00000002132a7824 */ /* 0x000fe200078e0226 */
[----:B------:R-:W-:Y:S01]  /*0920*/  LEA.HI.X.SX32 R31, R22, R17, 0x1, P0 ;  /* 0x00000011161f7211 */ /* 0x000fe200000f0eff */
[----:B------:R-:W5:Y:S01]  /*0930*/  LDG.E.U16 R25, desc[UR24][R34.64] ;  /* 0x0000001822197981 */ /* 0x000f62000c1e1500 */
[----:B--2---:R-:W-:-:S02]  /*0940*/  LEA R26, P0, R24, R16, 0x1 ;  /* 0x00000010181a7211 */ /* 0x004fc400078008ff */
[-C--:B------:R-:W-:Y:S01]  /*0950*/  LEA R36, P1, R38, R16.reuse, 0x1 ;  /* 0x0000001026247211 */ /* 0x080fe200078208ff */
[----:B------:R2:W5:Y:S01]  /*0960*/  LDG.E.U16 R20, desc[UR24][R32.64] ;  /* 0x0000001820147981 */ /* 0x000562000c1e1500 */
[-C--:B------:R-:W-:Y:S02]  /*0970*/  LEA.HI.X.SX32 R27, R24, R17.reuse, 0x1, P0 ;  /* 0x00000011181b7211 */ /* 0x080fe400000f0eff */
[-C--:B------:R-:W-:Y:S01]  /*0980*/  LEA.HI.X.SX32 R37, R38, R17.reuse, 0x1, P1 ;  /* 0x0000001126257211 */ /* 0x080fe200008f0eff */
[----:B------:R3:W5:Y:S01]  /*0990*/  LDG.E.U16 R22, desc[UR24][R30.64] ;  /* 0x000000181e167981 */ /* 0x000762000c1e1500 */
[C---:B0-----:R-:W-:Y:S02]  /*09a0*/  LEA R28, P0, R42.reuse, R16, 0x1 ;  /* 0x000000102a1c7211 */ /* 0x041fe400078008ff */
[----:B------:R-:W-:Y:S01]  /*09b0*/  LEA R38, R19, R42, 0x1 ;  /* 0x0000002a13267211 */ /* 0x000fe200078e08ff */
[----:B------:R0:W5:Y:S01]  /*09c0*/  LDG.E.U16 R24, desc[UR24][R36.64] ;  /* 0x0000001824187981 */ /* 0x000162000c1e1500 */
[----:B------:R-:W-:-:S02]  /*09d0*/  LEA.HI.X.SX32 R29, R42, R17, 0x1, P0 ;  /* 0x000000112a1d7211 */ /* 0x000fc400000f0eff */
[CC--:B--2---:R-:W-:Y:S01]  /*09e0*/  LEA R32, P0, R38.reuse, R16.reuse, 0x1 ;  /* 0x0000001026207211 */ /* 0x0c4fe200078008ff */
[C---:B------:R-:W-:Y:S01]  /*09f0*/  IMAD R42, R19.reuse, 0x2, R38 ;  /* 0x00000002132a7824 */ /* 0x040fe200078e0226 */
[----:B------:R-:W5:Y:S02]  /*0a00*/  LDG.E.U16 R27, desc[UR24][R26.64] ;  /* 0x000000181a1b7981 */ /* 0x000f64000c1e1500 */
[----:B------:R-:W-:Y:S01]  /*0a10*/  LEA.HI.X.SX32 R33, R38, R17, 0x1, P0 ;  /* 0x0000001126217211 */ /* 0x000fe200000f0eff */
[C---:B------:R-:W-:Y:S01]  /*0a20*/  IMAD R38, R19.reuse, 0x2, R42 ;  /* 0x0000000213267824 */ /* 0x040fe200078e022a */
[-C--:B---3--:R-:W-:Y:S01]  /*0a30*/  LEA R30, P0, R42, R16.reuse, 0x1 ;  /* 0x000000102a1e7211 */ /* 0x088fe200078008ff */
[----:B------:R-:W5:Y:S02]  /*0a40*/  LDG.E.U16 R29, desc[UR24][R28.64] ;  /* 0x000000181c1d7981 */ /* 0x000f64000c1e1500 */
[----:B------:R-:W-:Y:S01]  /*0a50*/  IMAD R44, R19, 0x2, R38 ;  /* 0x00000002132c7824 */ /* 0x000fe200078e0226 */
[----:B------:R-:W-:-:S02]  /*0a60*/  LEA R34, P1, R38, R16, 0x1 ;  /* 0x0000001026227211 */ /* 0x000fc400078208ff */
[-C--:B------:R-:W-:Y:S01]  /*0a70*/  LEA.HI.X.SX32 R31, R42, R17.reuse, 0x1, P0 ;  /* 0x000000112a1f7211 */ /* 0x080fe200000f0eff */
[C---:B------:R-:W-:Y:S01]  /*0a80*/  IMAD R42, R19.reuse, 0x2, R44 ;  /* 0x00000002132a7824 */ /* 0x040fe200078e022c */
[-C--:B------:R-:W-:Y:S01]  /*0a90*/  LEA.HI.X.SX32 R35, R38, R17.reuse, 0x1, P1 ;  /* 0x0000001126237211 */ /* 0x080fe200008f0eff */
[----:B------:R2:W5:Y:S01]  /*0aa0*/  LDG.E.U16 R26, desc[UR24][R32.64] ;  /* 0x00000018201a7981 */ /* 0x000562000c1e1500 */
[CC--:B------:R-:W-:Y:S01]  /*0ab0*/  LEA R38, P0, R44.reuse, R16.reuse, 0x1 ;  /* 0x000000102c267211 */ /* 0x0c0fe200078008ff */
[C---:B------:R-:W-:Y:S02]  /*0ac0*/  IMAD R46, R19.reuse, 0x2, R42 ;  /* 0x00000002132e7824 */ /* 0x040fe400078e022a */
[----:B------:R3:W5:Y:S01]  /*0ad0*/  LDG.E.U16 R28, desc[UR24][R34.64] ;  /* 0x00000018221c7981 */ /* 0x000762000c1e1500 */
[----:B------:R-:W-:Y:S02]  /*0ae0*/  LEA.HI.X.SX32 R39, R44, R17, 0x1, P0 ;  /* 0x000000112c277211 */ /* 0x000fe400000f0eff */
[----:B0-----:R-:W-:Y:S01]  /*0af0*/  LEA R36, P0, R42, R16, 0x1 ;  /* 0x000000102a247211 */ /* 0x001fe200078008ff */
[----:B------:R-:W5:Y:S01]  /*0b00*/  LDG.E.U16 R31, desc[UR24][R30.64] ;  /* 0x000000181e1f7981 */ /* 0x000f62000c1e1500 */
[----:B------:R-:W-:-:S02]  /*0b10*/  LEA R48, R19, R46, 0x1 ;  /* 0x0000002e13307211 */ /* 0x000fc400078e08ff */
[----:B------:R-:W-:Y:S01]  /*0b20*/  LEA.HI.X.SX32 R37, R42, R17, 0x1, P0 ;  /* 0x000000112a257211 */ /* 0x000fe200000f0eff */
[----:B------:R0:W5:Y:S01]  /*0b30*/  LDG.E.U16 R33, desc[UR24][R38.64] ;  /* 0x0000001826217981 */ /* 0x000162000c1e1500 */
[----:B------:R-:W-:Y:S01]  /*0b40*/  LEA R42, P0, R46, R16, 0x1 ;  /* 0x000000102e2a7211 */ /* 0x000fe200078008ff */
[----:B--2---:R-:W-:-:S03]  /*0b50*/  IMAD R32, R19, 0x2, R48 ;  /* 0x0000000213207824 */ /* 0x004fc600078e0230 */
[-C--:B------:R-:W-:Y:S01]  /*0b60*/  LEA.HI.X.SX32 R43, R46, R17.reuse, 0x1, P0 ;  /* 0x000000112e2b7211 */ /* 0x080fe200000f0eff */
[C---:B------:R-:W-:Y:S01]  /*0b70*/  IMAD R50, R19.reuse, 0x2, R32 ;  /* 0x0000000213327824 */ /* 0x040fe200078e0220 */
[CC--:B------:R-:W-:Y:S01]  /*0b80*/  LEA R46, P0, R32.reuse, R16.reuse, 0x1 ;  /* 0x00000010202e7211 */ /* 0x0c0fe200078008ff */
[----:B------:R-:W5:Y:S02]  /*0b90*/  LDG.E.U16 R30, desc[UR24][R36.64] ;  /* 0x00000018241e7981 */ /* 0x000f64000c1e1500 */
[C---:B---3--:R-:W-:Y:S02]  /*0ba0*/  IMAD R34, R19.reuse, 0x2, R50 ;  /* 0x0000000213227824 */ /* 0x048fe400078e0232 */
[----:B------:R2:W5:Y:S01]  /*0bb0*/  LDG.E.U16 R35, desc[UR24][R42.64] ;  /* 0x000000182a237981 */ /* 0x000562000c1e1500 */
[----:B------:R-:W-:Y:S01]  /*0bc0*/  LEA.HI.X.SX32 R47, R32, R17, 0x1, P0 ;  /* 0x00000011202f7211 */ /* 0x000fe200000f0eff */
[----:B------:R-:W-:Y:S01]  /*0bd0*/  IMAD R19, R19, 0x2, R34 ;  /* 0x0000000213137824 */ /* 0x000fe200078e0222 */
[----:B------:R-:W-:-:S02]  /*0be0*/  LEA R44, P1, R48, R16, 0x1 ;  /* 0x00000010302c7211 */ /* 0x000fc400078208ff */
[-C--:B0-----:R-:W-:Y:S01]  /*0bf0*/  LEA R38, P0, R50, R16.reuse, 0x1 ;  /* 0x0000001032267211 */ /* 0x081fe200078008ff */
[----:B--2---:R-:W0:Y:S01]  /*0c00*/  LDC.64 R42, c[0x0][0x3c0] ;  /* 0x0000f000ff2a7b82 */ /* 0x004e220000000a00 */
[-C--:B------:R-:W-:Y:S01]  /*0c10*/  LEA.HI.X.SX32 R45, R48, R17.reuse, 0x1, P1 ;  /* 0x00000011302d7211 */ /* 0x080fe200008f0eff */
[----:B------:R-:W5:Y:S01]  /*0c20*/  LDG.E.U16 R47, desc[UR24][R46.64] ;  /* 0x000000182e2f7981 */ /* 0x000f62000c1e1500 */
[-C--:B------:R-:W-:Y:S02]  /*0c30*/  LEA.HI.X.SX32 R39, R50, R17.reuse, 0x1, P0 ;  /* 0x0000001132277211 */ /* 0x080fe400000f0eff */
[CC--:B------:R-:W-:Y:S01]  /*0c40*/  LEA R48, P1, R34.reuse, R16.reuse, 0x1 ;  /* 0x0000001022307211 */ /* 0x0c0fe200078208ff */
[----:B------:R0:W5:Y:S01]  /*0c50*/  LDG.E.U16 R32, desc[UR24][R44.64] ;  /* 0x000000182c207981 */ /* 0x000162000c1e1500 */
[C---:B------:R-:W-:Y:S02]  /*0c60*/  LEA R36, P0, R19.reuse, R16, 0x1 ;  /* 0x0000001013247211 */ /* 0x040fe400078008ff */
[-C--:B------:R-:W-:Y:S01]  /*0c70*/  LEA.HI.X.SX32 R49, R34, R17.reuse, 0x1, P1 ;  /* 0x0000001122317211 */ /* 0x080fe200008f0eff */
[----:B------:R2:W5:Y:S01]  /*0c80*/  LDG.E.U16 R50, desc[UR24][R38.64] ;  /* 0x0000001826327981 */ /* 0x000562000c1e1500 */
[----:B------:R-:W-:-:S02]  /*0c90*/  LEA.HI.X.SX32 R37, R19, R17, 0x1, P0 ;  /* 0x0000001113257211 */ /* 0x000fc400000f0eff */
[----:B------:R-:W3:Y:S01]  /*0ca0*/  LDC.64 R16, c[0x0][0x388] ;  /* 0x0000e200ff107b82 */ /* 0x000ee20000000a00 */
[----:B------:R-:W-:Y:S01]  /*0cb0*/  LOP3.LUT R19, R0, 0x3f, RZ, 0xc0, !PT ;  /* 0x0000003f00137812 */ /* 0x000fe200078ec0ff */
[----:B------:R-:W5:Y:S04]  /*0cc0*/  LDG.E.U16 R49, desc[UR24][R48.64] ;  /* 0x0000001830317981 */ /* 0x000f68000c1e1500 */
[----:B------:R-:W-:Y:S01]  /*0cd0*/  IMAD R34, R19, UR4, RZ ;  /* 0x0000000413227c24 */ /* 0x000fe2000f8e02ff */
[----:B------:R4:W5:Y:S01]  /*0ce0*/  LDG.E.U16 R52, desc[UR24][R36.64] ;  /* 0x0000001824347981 */ /* 0x000962000c1e1500 */
[----:B0-----:R-:W-:Y:S02]  /*0cf0*/  IMAD R44, R2, R43, RZ ;  /* 0x0000002b022c7224 */ /* 0x001fe400078e02ff */
[----:B------:R-:W-:-:S03]  /*0d00*/  IMAD R42, R42, UR8, RZ ;  /* 0x000000082a2a7c24 */ /* 0x000fc6000f8e02ff */
[----:B--2---:R-:W-:Y:S01]  /*0d10*/  LEA R38, R43, R44, 0x1 ;  /* 0x0000002c2b267211 */ /* 0x004fe200078e08ff */
[----:B------:R-:W-:Y:S02]  /*0d20*/  IMAD.SHL.U32 R39, R19, 0x2, RZ ;  /* 0x0000000213277824 */ /* 0x000fe400078e00ff */
[----:B----4-:R-:W-:Y:S02]  /*0d30*/  IMAD.SHL.U32 R36, R34, 0x2, RZ ;  /* 0x0000000222247824 */ /* 0x010fe400078e00ff */
[----:B------:R-:W-:Y:S02]  /*0d40*/  IMAD.SHL.U32 R19, R42, 0x2, RZ ;  /* 0x000000022a137824 */ /* 0x000fe400078e00ff */
[----:B------:R-:W-:Y:S02]  /*0d50*/  IMAD R46, R43, 0x2, R38 ;  /* 0x000000022b2e7824 */ /* 0x000fe400078e0226 */
[----:B------:R-:W-:Y:S01]  /*0d60*/  IMAD.HI R37, R34, 0x2, RZ ;  /* 0x0000000222257827 */ /* 0x000fe200078e02ff */
[----:B---3--:R-:W-:-:S03]  /*0d70*/  IADD3 R19, P0, P1, R36, R16, R19 ;  /* 0x0000001024137210 */ /* 0x008fc6000791e013 */
[----:B------:R-:W-:-:S04]  /*0d80*/  IMAD.HI R34, R42, 0x2, RZ ;  /* 0x000000022a227827 */ /* 0x000fc800078e02ff */
[----:B------:R-:W-:Y:S01]  /*0d90*/  IMAD R16, R43, 0x2, R46 ;  /* 0x000000022b107824 */ /* 0x000fe200078e022e */
[----:B------:R-:W-:-:S03]  /*0da0*/  IADD3.X R17, PT, PT, R37, R17, R34, P0, P1 ;  /* 0x0000001125117210 */ /* 0x000fc600007e2422 */
[----:B------:R-:W-:Y:S01]  /*0db0*/  IMAD R34, R43, 0x2, R16 ;  /* 0x000000022b227824 */ /* 0x000fe200078e0210 */
[----:B------:R-:W-:-:S04]  /*0dc0*/  LEA R84, P0, R44, R19, 0x1 ;  /* 0x000000132c547211 */ /* 0x000fc800078008ff */
[C---:B------:R-:W-:Y:S02]  /*0dd0*/  LEA R36, R43.reuse, R34, 0x1 ;  /* 0x000000222b247211 */ /* 0x040fe400078e08ff */
[----:B-1----:R-:W-:Y:S02]  /*0de0*/  R2UR UR31, R40 ;  /* 0x00000000281f72ca */ /* 0x002fe400000e0000 */
[----:B------:R-:W-:Y:S01]  /*0df0*/  LEA R78, P2, R16, R19, 0x1 ;  /* 0x00000013104e7211 */ /* 0x000fe200078408ff */
[C---:B------:R-:W-:Y:S01]  /*0e00*/  IMAD R40, R43.reuse, 0x2, R36 ;  /* 0x000000022b287824 */ /* 0x040fe200078e0224 */
[-C--:B------:R-:W-:Y:S02]  /*0e10*/  LEA.HI.X.SX32 R85, R44, R17.reuse, 0x1, P0 ;  /* 0x000000112c557211 */ /* 0x080fe400000f0eff */
[----:B------:R-:W-:Y:S01]  /*0e20*/  LEA.HI.X.SX32 R79, R16, R17, 0x1, P2 ;  /* 0x00000011104f7211 */ /* 0x000fe200010f0eff */
[----:B------:R-:W-:Y:S01]  /*0e30*/  IMAD R16, R43, 0x2, R40 ;  /* 0x000000022b107824 */ /* 0x000fe200078e0228 */
[----:B------:R-:W-:-:S02]  /*0e40*/  LEA R82, P1, R38, R19, 0x1 ;  /* 0x0000001326527211 */ /* 0x000fc400078208ff */
[----:B------:R-:W-:Y:S02]  /*0e50*/  LEA R80, P0, R46, R19, 0x1 ;  /* 0x000000132e507211 */ /* 0x000fe400078008ff */
[--C-:B------:R-:W-:Y:S02]  /*0e60*/  SHF.R.S32.HI R41, RZ, 0x6, R0.reuse ;  /* 0x00000006ff297819 */ /* 0x100fe40000011400 */
[----:B------:R-:W-:Y:S02]  /*0e70*/  SHF.R.U32.HI R45, RZ, 0x5, R0 ;  /* 0x00000005ff2d7819 */ /* 0x000fe40000011600 */
[-C--:B------:R-:W-:Y:S02]  /*0e80*/  LEA.HI.X.SX32 R83, R38, R17.reuse, 0x1, P1 ;  /* 0x0000001126537211 */ /* 0x080fe400008f0eff */
[----:B------:R-:W-:Y:S02]  /*0e90*/  LEA.HI.X.SX32 R81, R46, R17, 0x1, P0 ;  /* 0x000000112e517211 */ /* 0x000fe400000f0eff */
[----:B------:R-:W-:-:S02]  /*0ea0*/  SGXT R48, R41, 0x1 ;  /* 0x000000012930781a */ /* 0x000fc40000000200 */
[-C--:B------:R-:W-:Y:S02]  /*0eb0*/  LEA R76, P0, R34, R19.reuse, 0x1 ;  /* 0x00000013224c7211 */ /* 0x080fe400078008ff */
[-C--:B------:R-:W-:Y:S02]  /*0ec0*/  LEA R74, P1, R36, R19.reuse, 0x1 ;  /* 0x00000013244a7211 */ /* 0x080fe400078208ff */
[-C--:B------:R-:W-:Y:S02]  /*0ed0*/  LEA R72, P2, R40, R19.reuse, 0x1 ;  /* 0x0000001328487211 */ /* 0x080fe400078408ff */
[----:B------:R-:W-:Y:S02]  /*0ee0*/  LEA R66, P3, R16, R19, 0x1 ;  /* 0x0000001310427211 */ /* 0x000fe400078608ff */
[----:B------:R-:W-:Y:S02]  /*0ef0*/  R2UR UR17, R45 ;  /* 0x000000002d1172ca */ /* 0x000fe400000e0000 */
[----:B------:R-:W-:-:S02]  /*0f00*/  LOP3.LUT R42, R39, 0x90, R48, 0x78, !PT ;  /* 0x00000090272a7812 */ /* 0x000fc400078e7830 */
[-C--:B------:R-:W-:Y:S02]  /*0f10*/  LEA.HI.X.SX32 R77, R34, R17.reuse, 0x1, P0 ;  /* 0x00000011224d7211 */ /* 0x080fe400000f0eff */
[-C--:B------:R-:W-:Y:S02]  /*0f20*/  LEA.HI.X.SX32 R75, R36, R17.reuse, 0x1, P1 ;  /* 0x00000011244b7211 */ /* 0x080fe400008f0eff */
[-C--:B------:R-:W-:Y:S02]  /*0f30*/  LEA.HI.X.SX32 R73, R40, R17.reuse, 0x1, P2 ;  /* 0x0000001128497211 */ /* 0x080fe400010f0eff */
[----:B------:R-:W-:Y:S01]  /*0f40*/  LEA.HI.X.SX32 R67, R16, R17, 0x1, P3 ;  /* 0x0000001110437211 */ /* 0x000fe200018f0eff */
[----:B------:R-:W-:Y:S06]  /*0f50*/  @P5 BRA `(.L_x_5) ;  /* 0x0000000000185947 */ /* 0x000fec0003800000 */
[----:B------:R-:W-:Y:S01]  /*0f60*/  ELECT P0, URZ, PT ;  /* 0x0000000000ff782f */ /* 0x000fe20003800000 */
[----:B------:R-:W-:Y:S01]  /*0f70*/  IMAD.MOV.U32 R16, RZ, RZ, 0x1 ;  /* 0x00000001ff107424 */ /* 0x000fe200078e00ff */
[----:B------:R-:W-:Y:S01]  /*0f80*/  UMOV UR4, 0x40 ;  /* 0x0000004000047882 */ /* 0x000fe20000000000 */
[----:B------:R-:W-:Y:S01]  /*0f90*/  UVIRTCOUNT.DEALLOC.SMPOOL 0x80 ;  /* 0x000000800000784c */ /* 0x000fe20000000000 */
[----:B------:R-:W-:-:S09]  /*0fa0*/  ULEA UR4, UR6, UR4, 0x18 ;  /* 0x0000000406047291 */ /* 0x000fd2000f8ec0ff */
[----:B------:R0:W-:Y:S03]  /*0fb0*/  @P0 STS.U8 [UR4], R16 ;  /* 0x00000010ff000988 */ /* 0x0001e60008000004 */
.L_x_5:
[----:B------:R-:W-:Y:S01]  /*0fc0*/  USHF.L.U32 UR4, UR17, 0x15, URZ ;  /* 0x0000001511047899 */ /* 0x000fe200080006ff */
[C---:B------:R-:W-:Y:S01]  /*0fd0*/  LOP3.LUT R41, R42.reuse, 0x20, RZ, 0x3c, !PT ;  /* 0x000000202a297812 */ /* 0x040fe200078e3cff */
[----:B-----5:R-:W-:Y:S01]  /*0fe0*/  STS.U16 [R42+UR9], R5 ;  /* 0x000000052a007988 */ /* 0x020fe20008000409 */
[C---:B------:R-:W-:Y:S01]  /*0ff0*/  LOP3.LUT R40, R42.reuse, 0x40, RZ, 0x3c, !PT ;  /* 0x000000402a287812 */ /* 0x040fe200078e3cff */
[----:B------:R-:W-:Y:S01]  /*1000*/  ULOP3.LUT UR4, UR4, 0x600000, URZ, 0xc0, !UPT ;  /* 0x0060000004047892 */ /* 0x000fe2000f8ec0ff */
[----:B------:R-:W-:Y:S01]  /*1010*/  LOP3.LUT R39, R42, 0x60, RZ, 0x3c, !PT ;  /* 0x000000602a277812 */ /* 0x000fe200078e3cff */
[----:B------:R1:W-:Y:S01]  /*1020*/  STS.U16 [R42+UR9+0x400], R9 ;  /* 0x000400092a007988 */ /* 0x0003e20008000409 */
[----:B------:R-:W-:Y:S01]  /*1030*/  LOP3.LUT P6, RZ, R0, 0x7f, RZ, 0xc0, !PT ;  /* 0x0000007f00ff7812 */ /* 0x000fe200078cc0ff */
[----:B------:R-:W-:Y:S01]  /*1040*/  UIADD3 UR10, UPT, UPT, UR31, UR4, URZ ;  /* 0x000000041f0a7290 */ /* 0x000fe2000fffe0ff */
[----:B------:R-:W-:Y:S01]  /*1050*/  VIADD R38, R51, 0x40 ;  /* 0x0000004033267836 */ /* 0x000fe20000000000 */
[----:B------:R-:W-:Y:S01]  /*1060*/  STS.U16 [R42+UR9+0x800], R13 ;  /* 0x0008000d2a007988 */ /* 0x000fe20008000409 */
[----:B------:R-:W-:Y:S01]  /*1070*/  UMOV UR11, 0x1 ;  /* 0x00000001000b7882 */ /* 0x000fe20000000000 */
[----:B------:R-:W-:Y:S01]  /*1080*/  PRMT R17, RZ, 0x7610, R17 ;  /* 0x00007610ff117816 */ /* 0x000fe20000000011 */
[----:B------:R-:W2:Y:S01]  /*1090*/  LDCU.64 UR6, c[0x0][0x3d0] ;  /* 0x00007a00ff0677ac */ /* 0x000ea20008000a00 */
[----:B------:R-:W-:Y:S01]  /*10a0*/  STS.U16 [R42+UR9+0xc00], R21 ;  /* 0x000c00152a007988 */ /* 0x000fe20008000409 */
[----:B------:R-:W-:-:S02]  /*10b0*/  ISETP.GT.AND P0, PT, R38, RZ, PT ;  /* 0x000000ff2600720c */ /* 0x000fc40003f04270 */
[----:B-1----:R-:W-:Y:S01]  /*10c0*/  PRMT R9, RZ, 0x7610, R9 ;  /* 0x00007610ff097816 */ /* 0x002fe20000000009 */
[----:B------:R-:W-:Y:S01]  /*10d0*/  STS.U16 [R42+UR9+0x1000], R25 ;  /* 0x001000192a007988 */ /* 0x000fe20008000409 */
[----:B------:R-:W-:Y:S01]  /*10e0*/  PRMT R19, RZ, 0x7610, R19 ;  /* 0x00007610ff137816 */ /* 0x000fe20000000013 */
[----:B------:R-:W-:Y:S01]  /*10f0*/  VOTEU.ALL UP0, P6 ;  /* 0x0000000000ff7886 */ /* 0x000fe20003000000 */
[----:B------:R-:W-:Y:S01]  /*1100*/  VOTEU.ALL UP1, P6 ;  /* 0x0000000000ff7886 */ /* 0x000fe20003020000 */
[----:B------:R-:W-:Y:S01]  /*1110*/  STS.U16 [R42+UR9+0x1400], R29 ;  /* 0x0014001d2a007988 */ /* 0x000fe20008000409 */
[----:B0-----:R-:W-:Y:S02]  /*1120*/  PRMT R16, RZ, 0x7610, R16 ;  /* 0x00007610ff107816 */ /* 0x001fe40000000010 */
[----:B------:R-:W-:-:S04]  /*1130*/  @!UP0 UIADD3 UR4, UPT, UPT, -UR11, 0x100000, URZ ;  /* 0x001000000b048890 */ /* 0x000fc8000fffe1ff */
[----:B------:R-:W-:Y:S02]  /*1140*/  @!UP0 USHF.L.U32 UR5, UR4, 0xb, URZ ;  /* 0x0000000b04058899 */ /* 0x000fe400080006ff */
[----:B------:R-:W-:Y:S01]  /*1150*/  @!UP0 USHF.L.U32 UR4, UR4, 0x1, URZ ;  /* 0x0000000104048899 */ /* 0x000fe200080006ff */
[----:B------:R-:W-:Y:S04]  /*1160*/  STS.U16 [R42+UR9+0x1800], R33 ;  /* 0x001800212a007988 */ /* 0x000fe80008000409 */
[----:B------:R-:W-:Y:S04]  /*1170*/  STS.U16 [R42+UR9+0x1c00], R47 ;  /* 0x001c002f2a007988 */ /* 0x000fe80008000409 */
[----:B------:R-:W-:Y:S04]  /*1180*/  STS.U16 [R41+UR9+0x100], R4 ;  /* 0x0001000429007988 */ /* 0x000fe80008000409 */
[----:B------:R-:W-:Y:S04]  /*1190*/  STS.U16 [R41+UR9+0x500], R8 ;  /* 0x0005000829007988 */ /* 0x000fe80008000409 */
[----:B------:R0:W-:Y:S04]  /*11a0*/  STS.U16 [R41+UR9+0x900], R12 ;  /* 0x0009000c29007988 */ /* 0x0001e80008000409 */
[----:B------:R-:W-:Y:S04]  /*11b0*/  STS.U16 [R41+UR9+0xd00], R18 ;  /* 0x000d001229007988 */ /* 0x000fe80008000409 */
[----:B------:R-:W-:Y:S01]  /*11c0*/  STS.U16 [R41+UR9+0x1100], R22 ;  /* 0x0011001629007988 */ /* 0x000fe20008000409 */
[----:B0-----:R-:W-:-:S03]  /*11d0*/  PRMT R12, RZ, 0x7610, R12 ;  /* 0x00007610ff0c7816 */ /* 0x001fc6000000000c */
[----:B------:R-:W-:Y:S04]  /*11e0*/  STS.U16 [R41+UR9+0x1500], R26 ;  /* 0x0015001a29007988 */ /* 0x000fe80008000409 */
[----:B------:R-:W-:Y:S04]  /*11f0*/  STS.U16 [R41+UR9+0x1900], R30 ;  /* 0x0019001e29007988 */ /* 0x000fe80008000409 */
[----:B------:R-:W-:Y:S04]  /*1200*/  STS.U16 [R41+UR9+0x1d00], R50 ;  /* 0x001d003229007988 */ /* 0x000fe80008000409 */
[----:B------:R-:W-:Y:S04]  /*1210*/  STS.U16 [R40+UR9+0x200], R7 ;  /* 0x0002000728007988 */ /* 0x000fe80008000409 */
[----:B------:R0:W-:Y:S04]  /*1220*/  STS.U16 [R40+UR9+0x600], R11 ;  /* 0x0006000b28007988 */ /* 0x0001e80008000409 */
[----:B------:R1:W-:Y:S04]  /*1230*/  STS.U16 [R40+UR9+0xa00], R15 ;  /* 0x000a000f28007988 */ /* 0x0003e80008000409 */
[----:B------:R-:W-:Y:S01]  /*1240*/  STS.U16 [R40+UR9+0xe00], R23 ;  /* 0x000e001728007988 */ /* 0x000fe20008000409 */
[----:B0-----:R-:W-:-:S03]  /*1250*/  PRMT R11, RZ, 0x7610, R11 ;  /* 0x00007610ff0b7816 */ /* 0x001fc6000000000b */
[----:B------:R-:W-:Y:S01]  /*1260*/  STS.U16 [R40+UR9+0x1200], R27 ;  /* 0x0012001b28007988 */ /* 0x000fe20008000409 */
[----:B-1----:R-:W0:Y:S03]  /*1270*/  LDC R15, c[0x0][0x3d8] ;  /* 0x0000f600ff0f7b82 */ /* 0x002e260000000800 */
[----:B------:R-:W-:Y:S04]  /*1280*/  STS.U16 [R40+UR9+0x1600], R31 ;  /* 0x0016001f28007988 */ /* 0x000fe80008000409 */
[----:B------:R-:W-:Y:S04]  /*1290*/  STS.U16 [R40+UR9+0x1a00], R35 ;  /* 0x001a002328007988 */ /* 0x000fe80008000409 */
[----:B------:R1:W-:Y:S04]  /*12a0*/  STS.U16 [R40+UR9+0x1e00], R49 ;  /* 0x001e003128007988 */ /* 0x0003e80008000409 */
[----:B------:R-:W-:Y:S04]  /*12b0*/  STS.U16 [R39+UR9+0x300], R6 ;  /* 0x0003000627007988 */ /* 0x000fe80008000409 */
[----:B------:R3:W-:Y:S01]  /*12c0*/  STS.U16 [R39+UR9+0x700], R10 ;  /* 0x0007000a27007988 */ /* 0x0007e20008000409 */
[----:B-1----:R-:W1:Y:S03]  /*12d0*/  LDC.64 R48, c[0x0][0x390] ;  /* 0x0000e400ff307b82 */ /* 0x002e660000000a00 */
[----:B------:R4:W-:Y:S04]  /*12e0*/  STS.U16 [R39+UR9+0xb00], R14 ;  /* 0x000b000e27007988 */ /* 0x0009e80008000409 */
[----:B------:R0:W-:Y:S01]  /*12f0*/  STS.U16 [R39+UR9+0xf00], R20 ;  /* 0x000f001427007988 */ /* 0x0001e20008000409 */
[----:B---3--:R-:W-:-:S03]  /*1300*/  PRMT R10, RZ, 0x7610, R10 ;  /* 0x00007610ff0a7816 */ /* 0x008fc6000000000a */
[----:B------:R3:W-:Y:S01]  /*1310*/  STS.U16 [R39+UR9+0x1300], R24 ;  /* 0x0013001827007988 */ /* 0x0007e20008000409 */
[----:B----4-:R-:W-:-:S03]  /*1320*/  PRMT R14, RZ, 0x7610, R14 ;  /* 0x00007610ff0e7816 */ /* 0x010fc6000000000e */
[----:B------:R3:W-:Y:S04]  /*1330*/  STS.U16 [R39+UR9+0x1700], R28 ;  /* 0x0017001c27007988 */ /* 0x0007e80008000409 */
[----:B------:R3:W-:Y:S04]  /*1340*/  STS.U16 [R39+UR9+0x1b00], R32 ;  /* 0x001b002027007988 */ /* 0x0007e80008000409 */
[----:B------:R3:W-:Y:S01]  /*1350*/  STS.U16 [R39+UR9+0x1f00], R52 ;  /* 0x001f003427007988 */ /* 0x0007e20008000409 */
[----:B------:R-:W-:Y:S01]  /*1360*/  STTM.16dp32bit_t0_t15.x32 tmem[UR10], RZ ;  /* 0x000000ff000079ed */ /* 0x000fe20008a8000a */
[----:B------:R-:W-:Y:S01]  /*1370*/  STTM.16dp32bit_t16_t31.x32 tmem[UR10+0x20], RZ ;  /* 0x000020ff000079ed */ /* 0x000fe20008aa000a */
[----:B------:R-:W4:Y:S02]  /*1380*/  FENCE.VIEW.ASYNC.T ;  /* 0x00000000000073c6 */ /* 0x000f240000000200 */
[----:B----4-:R-:W-:Y:S06]  /*1390*/  BAR.SYNC.DEFER_BLOCKING 0x0 ;  /* 0x0000000000007b1d */ /* 0x010fec0000010000 */
[----:B------:R-:W4:Y:S02]  /*13a0*/  FENCE.VIEW.ASYNC.S ;  /* 0x00000000000073c6 */ /* 0x000f240000000000 */
[----:B----4-:R4:W0:Y:S02]  /*13b0*/  @!UP1 SYNCS.EXCH.64 URZ, [UR9+0x3800], UR4 ;  /* 0x0038000409ff95b2 */ /* 0x0108240008000100 */
[----:B0-----:R-:W-:Y:S06]  /*13c0*/  BAR.SYNC.DEFER_BLOCKING 0x0 ;  /* 0x0000000000007b1d */ /* 0x001fec0000010000 */
[----:B------:R-:W3:Y:S04]  /*13d0*/  @P0 LDG.E.U16 R9, desc[UR24][R84.64] ;  /* 0x0000001854090981 */ /* 0x000ee8000c1e1500 */
[----:B------:R-:W3:Y:S04]  /*13e0*/  @P0 LDG.E.U16 R17, desc[UR24][R76.64] ;  /* 0x000000184c110981 */ /* 0x000ee8000c1e1500 */
[----:B------:R-:W3:Y:S04]  /*13f0*/  @P0 LDG.E.U16 R10, desc[UR24][R82.64] ;  /* 0x00000018520a0981 */ /* 0x000ee8000c1e1500 */
[----:B------:R-:W3:Y:S04]  /*1400*/  @P0 LDG.E.U16 R14, desc[UR24][R74.64] ;  /* 0x000000184a0e0981 */ /* 0x000ee8000c1e1500 */
[----:B------:R-:W3:Y:S04]  /*1410*/  @P0 LDG.E.U16 R11, desc[UR24][R80.64] ;  /* 0x00000018500b0981 */ /* 0x000ee8000c1e1500 */
[----:B------:R-:W3:Y:S04]  /*1420*/  @P0 LDG.E.U16 R19, desc[UR24][R72.64] ;  /* 0x0000001848130981 */ /* 0x000ee8000c1e1500 */
[----:B------:R-:W3:Y:S04]  /*1430*/  @P0 LDG.E.U16 R12, desc[UR24][R78.64] ;  /* 0x000000184e0c0981 */ /* 0x000ee8000c1e1500 */
[----:B------:R-:W3:Y:S01]  /*1440*/  @P0 LDG.E.U16 R16, desc[UR24][R66.64] ;  /* 0x0000001842100981 */ /* 0x000ee2000c1e1500 */
[C---:B------:R-:W-:Y:S01]  /*1450*/  LOP3.LUT R4, R0.reuse, 0xf, RZ, 0xc0, !PT ;  /* 0x0000000f00047812 */ /* 0x040fe200078ec0ff */
[----:B--2---:R-:W-:Y:S01]  /*1460*/  UIMAD UR6, UR8, UR6, URZ ;  /* 0x00000006080672a4 */ /* 0x004fe2000f8e02ff */
[----:B------:R-:W-:Y:S01]  /*1470*/  SHF.R.U32.HI R6, RZ, 0x4, R0 ;  /* 0x00000004ff067819 */ /* 0x000fe20000011600 */
[----:B------:R-:W-:Y:S01]  /*1480*/  VOTEU.ALL UP1, P6 ;  /* 0x0000000000ff7886 */ /* 0x000fe20003020000 */
[----:B------:R-:W-:Y:S01]  /*1490*/  LEA.HI R8, R0, 0x38, RZ, 0x1c ;  /* 0x0000003800087811 */ /* 0x000fe200078fe0ff */
[----:B------:R-:W-:Y:S01]  /*14a0*/  IMAD R4, R4, UR7, RZ ;  /* 0x0000000704047c24 */ /* 0x000fe2000f8e02ff */
[----:B------:R-:W-:Y:S01]  /*14b0*/  SGXT.U32 R6, R6, 0x3 ;  /* 0x000000030606781a */ /* 0x000fe20000000000 */
[----:B------:R-:W-:Y:S01]  /*14c0*/  USHF.L.U32 UR12, UR6, 0x1, URZ ;  /* 0x00000001060c7899 */ /* 0x000fe200080006ff */
[----:B------:R-:W-:Y:S01]  /*14d0*/  PRMT R69, RZ, 0x7610, R69 ;  /* 0x00007610ff457816 */ /* 0x000fe20000000045 */
[----:B------:R-:W-:Y:S01]  /*14e0*/  IMAD.SHL.U32 R5, R4, 0x2, RZ ;  /* 0x0000000204057824 */ /* 0x000fe200078e00ff */
[----:B----4-:R-:W-:Y:S01]  /*14f0*/  UIMAD.WIDE UR4, UR6, 0x2, URZ ;  /* 0x00000002060478a5 */ /* 0x010fe2000f8e02ff */
[----:B------:R-:W-:Y:S01]  /*1500*/  IMAD R6, R6, R15, RZ ;  /* 0x0000000f06067224 */ /* 0x000fe200078e02ff */
[----:B------:R-:W-:Y:S01]  /*1510*/  UIADD3 UR6, UPT, UPT, UR9, 0x2800, URZ ;  /* 0x0000280009067890 */ /* 0x000fe2000fffe0ff */
[----:B------:R-:W-:Y:S01]  /*1520*/  IMAD.HI R4, R4, 0x2, RZ ;  /* 0x0000000204047827 */ /* 0x000fe200078e02ff */
[----:B-1----:R-:W-:-:S02]  /*1530*/  IADD3 R48, P1, P2, R5, UR12, R48 ;  /* 0x0000000c05307c10 */ /* 0x002fc4000fa3e030 */
[----:B------:R-:W-:Y:S01]  /*1540*/  LEA R7, R15, R6, 0x3 ;  /* 0x000000060f077211 */ /* 0x000fe200078e18ff */
[----:B------:R-:W-:Y:S01]  /*1550*/  IMAD R8, R8, R15, RZ ;  /* 0x0000000f08087224 */ /* 0x000fe200078e02ff */
[----:B------:R-:W-:Y:S01]  /*1560*/  IADD3.X R13, PT, PT, R4, UR5, R49, P1, P2 ;  /* 0x00000005040d7c10 */ /* 0x000fe20008fe4431 */
[----:B------:R-:W-:-:S04]  /*1570*/  @!UP0 UIADD3 UR4, UPT, UPT, -UR11, 0x100000, URZ ;  /* 0x001000000b048890 */ /* 0x000fc8000fffe1ff */
[----:B------:R-:W-:Y:S02]  /*1580*/  @!UP0 USHF.L.U32 UR5, UR4, 0xb, URZ ;  /* 0x0000000b04058899 */ /* 0x000fe400080006ff */
[----:B------:R-:W-:Y:S01]  /*1590*/  @!UP0 USHF.L.U32 UR4, UR4, 0x1, URZ ;  /* 0x0000000104048899 */ /* 0x000fe200080006ff */
[C---:B------:R-:W-:Y:S01]  /*15a0*/  IMAD R5, R15.reuse, 0x8, R7 ;  /* 0x000000080f057824 */ /* 0x040fe200078e0207 */
[-C--:B------:R-:W-:Y:S02]  /*15b0*/  LEA R64, P2, R6, R48.reuse, 0x1 ;  /* 0x0000003006407211 */ /* 0x080fe400078408ff */
[-C--:B------:R-:W-:Y:S01]  /*15c0*/  LEA R46, P1, R8, R48.reuse, 0x1 ;  /* 0x00000030082e7211 */ /* 0x080fe200078208ff */
[----:B------:R-:W-:Y:S01]  /*15d0*/  IMAD R4, R15, 0x8, R5 ;  /* 0x000000080f047824 */ /* 0x000fe200078e0205 */
[----:B------:R-:W-:Y:S02]  /*15e0*/  LEA R62, P3, R7, R48, 0x1 ;  /* 0x00000030073e7211 */ /* 0x000fe400078608ff */
[-C--:B------:R-:W-:Y:S01]  /*15f0*/  LEA.HI.X.SX32 R65, R6, R13.reuse, 0x1, P2 ;  /* 0x0000000d06417211 */ /* 0x080fe200010f0eff */
[----:B------:R-:W-:Y:S01]  /*1600*/  IMAD R6, R15, 0x8, R4 ;  /* 0x000000080f067824 */ /* 0x000fe200078e0204 */
[----:B------:R-:W-:-:S02]  /*1610*/  LEA.HI.X.SX32 R47, R8, R13, 0x1, P1 ;  /* 0x0000000d082f7211 */ /* 0x000fc400008f0eff */
[----:B------:R0:W1:Y:S01]  /*1620*/  @!UP1 SYNCS.EXCH.64 URZ, [UR9+0x3808], UR4 ;  /* 0x0038080409ff95b2 */ /* 0x0000620008000100 */
[-C--:B------:R-:W-:Y:S01]  /*1630*/  LEA.HI.X.SX32 R63, R7, R13.reuse, 0x1, P3 ;  /* 0x0000000d073f7211 */ /* 0x080fe200018f0eff */
[----:B------:R-:W-:Y:S01]  /*1640*/  IMAD R7, R15, 0x8, R6 ;  /* 0x000000080f077824 */ /* 0x000fe200078e0206 */
[----:B------:R-:W-:Y:S01]  /*1650*/  ISETP.EQ.U32.AND P1, PT, RZ, UR17, P0 ;  /* 0x00000011ff007c0c */ /* 0x000fe20008722070 */
[----:B------:R-:W-:Y:S01]  /*1660*/  VOTEU.ALL UP1, P6 ;  /* 0x0000000000ff7886 */ /* 0x000fe20003020000 */
[CC--:B------:R-:W-:Y:S02]  /*1670*/  LEA R60, P2, R5.reuse, R48.reuse, 0x1 ;  /* 0x00000030053c7211 */ /* 0x0c0fe400078408ff */
[----:B------:R-:W-:Y:S02]  /*1680*/  LEA R58, P3, R4, R48, 0x1 ;  /* 0x00000030043a7211 */ /* 0x000fe400078608ff */
[----:B------:R-:W-:Y:S02]  /*1690*/  LEA.HI.X.SX32 R61, R5, R13, 0x1, P2 ;  /* 0x0000000d053d7211 */ /* 0x000fe400010f0eff */
[----:B------:R-:W-:Y:S01]  /*16a0*/  LEA R5, R15, R7, 0x3 ;  /* 0x000000070f057211 */ /* 0x000fe200078e18ff */
[----:B0-----:R-:W-:-:S04]  /*16b0*/  @!UP0 UIADD3 UR4, UPT, UPT, -UR11, 0x100000, URZ ;  /* 0x001000000b048890 */ /* 0x001fc8000fffe1ff */
[----:B------:R-:W-:Y:S02]  /*16c0*/  @!UP0 USHF.L.U32 UR5, UR4, 0xb, URZ ;  /* 0x0000000b04058899 */ /* 0x000fe400080006ff */
[----:B------:R-:W-:Y:S02]  /*16d0*/  @!UP0 USHF.L.U32 UR4, UR4, 0x1, URZ ;  /* 0x0000000104048899 */ /* 0x000fe400080006ff */
[----:B------:R-:W-:Y:S01]  /*16e0*/  UIADD3 UR11, UPT, UPT, UR31, 0x100000, URZ ;  /* 0x001000001f0b7890 */ /* 0x000fe2000fffe0ff */
[----:B------:R-:W-:Y:S02]  /*16f0*/  LEA.HI.X.SX32 R59, R4, R13, 0x1, P3 ;  /* 0x0000000d043b7211 */ /* 0x000fe400018f0eff */
[-C--:B------:R-:W-:Y:S02]  /*1700*/  LEA R56, P2, R6, R48.reuse, 0x1 ;  /* 0x0000003006387211 */ /* 0x080fe400078408ff */
[-C--:B------:R-:W-:Y:S02]  /*1710*/  LEA R54, P3, R7, R48.reuse, 0x1 ;  /* 0x0000003007367211 */ /* 0x080fe400078608ff */
[----:B------:R-:W-:-:S02]  /*1720*/  LEA R48, P4, R5, R48, 0x1 ;  /* 0x0000003005307211 */ /* 0x000fc400078808ff */
[-C--:B------:R-:W-:Y:S02]  /*1730*/  LEA.HI.X.SX32 R57, R6, R13.reuse, 0x1, P2 ;  /* 0x0000000d06397211 */ /* 0x080fe400010f0eff */
[-C--:B------:R-:W-:Y:S02]  /*1740*/  LEA.HI.X.SX32 R55, R7, R13.reuse, 0x1, P3 ;  /* 0x0000000d07377211 */ /* 0x080fe400018f0eff */
[----:B------:R-:W-:Y:S02]  /*1750*/  LEA.HI.X.SX32 R49, R5, R13, 0x1, P4 ;  /* 0x0000000d05317211 */ /* 0x000fe400020f0eff */
[----:B------:R-:W-:Y:S02]  /*1760*/  PRMT R13, RZ, 0x7610, R13 ;  /* 0x00007610ff0d7816 */ /* 0x000fe4000000000d */
[----:B------:R-:W-:Y:S02]  /*1770*/  PRMT R15, RZ, 0x7610, R15 ;  /* 0x00007610ff0f7816 */ /* 0x000fe4000000000f */
[----:B------:R-:W-:-:S02]  /*1780*/  PRMT R71, RZ, 0x7610, R71 ;  /* 0x00007610ff477816 */ /* 0x000fc40000000047 */
[----:B------:R-:W-:Y:S02]  /*1790*/  PRMT R87, RZ, 0x7610, R87 ;  /* 0x00007610ff577816 */ /* 0x000fe40000000057 */
[----:B------:R-:W-:Y:S02]  /*17a0*/  PRMT R89, RZ, 0x7610, R89 ;  /* 0x00007610ff597816 */ /* 0x000fe40000000059 */
[----:B------:R-:W-:Y:S02]  /*17b0*/  PRMT R91, RZ, 0x7610, R91 ;  /* 0x00007610ff5b7816 */ /* 0x000fe4000000005b */
[----:B------:R-:W-:Y:S01]  /*17c0*/  PRMT R93, RZ, 0x7610, R93 ;  /* 0x00007610ff5d7816 */ /* 0x000fe2000000005d */
[----:B---3--:R0:W-:Y:S04]  /*17d0*/  STS.U16 [R42+UR9+0x2000], R9 ;  /* 0x002000092a007988 */ /* 0x0081e80008000409 */
[----:B------:R0:W-:Y:S04]  /*17e0*/  STS.U16 [R42+UR9+0x2400], R17 ;  /* 0x002400112a007988 */ /* 0x0001e80008000409 */
[----:B------:R0:W-:Y:S04]  /*17f0*/  STS.U16 [R41+UR9+0x2100], R10 ;  /* 0x0021000a29007988 */ /* 0x0001e80008000409 */
[----:B------:R0:W-:Y:S04]  /*1800*/  STS.U16 [R41+UR9+0x2500], R14 ;  /* 0x0025000e29007988 */ /* 0x0001e80008000409 */
[----:B------:R0:W-:Y:S04]  /*1810*/  STS.U16 [R40+UR9+0x2200], R11 ;  /* 0x0022000b28007988 */ /* 0x0001e80008000409 */
[----:B------:R0:W-:Y:S04]  /*1820*/  STS.U16 [R40+UR9+0x2600], R19 ;  /* 0x0026001328007988 */ /* 0x0001e80008000409 */
[----:B------:R0:W-:Y:S04]  /*1830*/  STS.U16 [R39+UR9+0x2300], R12 ;  /* 0x0023000c27007988 */ /* 0x0001e80008000409 */
[----:B------:R0:W-:Y:S01]  /*1840*/  STS.U16 [R39+UR9+0x2700], R16 ;  /* 0x0027001027007988 */ /* 0x0001e20008000409 */
[----:B-1----:R1:W-:Y:S06]  /*1850*/  MEMBAR.ALL.CTA ;  /* 0x0000000000007992 */ /* 0x0023ec0000008000 */
[----:B-1----:R-:W-:Y:S04]  /*1860*/  FENCE.VIEW.ASYNC.S ;  /* 0x00000000000073c6 */ /* 0x002fe80000000000 */
[----:B------:R-:W1:Y:S02]  /*1870*/  FENCE.VIEW.ASYNC.S ;  /* 0x00000000000073c6 */ /* 0x000e640000000000 */
[----:B-1----:R0:W1:Y:S02]  /*1880*/  @!UP1 SYNCS.EXCH.64 URZ, [UR9+0x2800], UR4 ;  /* 0x0028000409ff95b2 */ /* 0x0020640008000100 */
[----:B-1----:R-:W-:Y:S06]  /*1890*/  BAR.SYNC.DEFER_BLOCKING 0x0 ;  /* 0x0000000000007b1d */ /* 0x002fec0000010000 */
[----:B0-----:R-:W-:Y:S05]  /*18a0*/  @!P1 BRA `(.L_x_6) ;  /* 0x0000000000849947 */ /* 0x001fea0003800000 */
[----:B------:R-:W-:Y:S02]  /*18b0*/  UIADD3 UR4, UPT, UPT, UR9, 0x2000, URZ ;  /* 0x0000200009047890 */ /* 0x000fe4000fffe0ff */
[----:B------:R-:W-:Y:S02]  /*18c0*/  USHF.R.U32.HI UR12, URZ, 0x4, UR9 ;  /* 0x00000004ff0c7899 */ /* 0x000fe40008011609 */
[----:B------:R-:W-:Y:S02]  /*18d0*/  USHF.R.U32.HI UR4, URZ, 0x4, UR4 ;  /* 0x00000004ff047899 */ /* 0x000fe40008011604 */
[----:B------:R-:W-:Y:S02]  /*18e0*/  USGXT.U32 UR12, UR12, 0xe ;  /* 0x0000000e0c0c789a */ /* 0x000fe40008000000 */
[----:B------:R-:W-:Y:S02]  /*18f0*/  USGXT.U32 UR14, UR4, 0xe ;  /* 0x0000000e040e789a */ /* 0x000fe40008000000 */
[----:B------:R-:W-:-:S02]  /*1900*/  UIADD3 UR28, UP1, UPT, UR12, 0x80, URZ ;  /* 0x000000800c1c7890 */ /* 0x000fc4000ff3e0ff */
[----:B------:R-:W-:Y:S01]  /*1910*/  UIADD3 UR32, UP2, UPT, UR14, 0x2, URZ ;  /* 0x000000020e207890 */ /* 0x000fe2000ff5e0ff */
[----:B------:R-:W-:Y:S01]  /*1920*/  UMOV UR4, URZ ;  /* 0x000000ff00047c82 */ /* 0x000fe20008000000 */
[----:B------:R-:W-:Y:S01]  /*1930*/  UMOV UR34, 0x0 ;  /* 0x0000000000227882 */ /* 0x000fe20000000000 */
[----:B------:R-:W-:Y:S02]  /*1940*/  UIADD3.X UR29, UPT, UPT, UR4, 0x40004040, URZ, UP1, !UPT ;  /* 0x40004040041d7890 */ /* 0x000fe40008ffe4ff */
[----:B------:R-:W-:Y:S02]  /*1950*/  UIADD3.X UR33, UPT, UPT, UR4, 0x40004040, URZ, UP2, !UPT ;  /* 0x4000404004217890 */ /* 0x000fe400097fe4ff */
[----:B------:R-:W-:Y:S02]  /*1960*/  UIADD3.64 UR18, UPT, UPT, UR28, 0x80, URZ ;  /* 0x000000801c127897 */ /* 0x000fe4000fffe0ff */
[----:B------:R-:W-:Y:S02]  /*1970*/  UIADD3.64 UR20, UPT, UPT, UR32, 0x2, URZ ;  /* 0x0000000220147897 */ /* 0x000fe4000fffe0ff */
[----:B------:R-:W-:-:S02]  /*1980*/  UIADD3.64 UR22, UPT, UPT, UR28, 0x100, URZ ;  /* 0x000001001c167897 */ /* 0x000fc4000fffe0ff */
[----:B------:R-:W-:Y:S01]  /*1990*/  UIADD3.64 UR26, UPT, UPT, UR32, 0x4, URZ ;  /* 0x00000004201a7897 */ /* 0x000fe2000fffe0ff */
[----:B------:R-:W-:Y:S01]  /*19a0*/  UMOV UR35, 0x4048490 ;  /* 0x0404849000237882 */ /* 0x000fe20000000000 */
[----:B------:R-:W-:Y:S01]  /*19b0*/  UMOV UR13, 0x40004040 ;  /* 0x40004040000d7882 */ /* 0x000fe20000000000 */
[----:B------:R-:W-:Y:S01]  /*19c0*/  UMOV UR15, 0x40004040 ;  /* 0x40004040000f7882 */ /* 0x000fe20000000000 */
[----:B------:R-:W-:Y:S01]  /*19d0*/  UMOV UR36, 0x0 ;  /* 0x0000000000247882 */ /* 0x000fe20000000000 */
[----:B------:R-:W-:Y:S01]  /*19e0*/  UMOV UR37, 0x4048490 ;  /* 0x0404849000257882 */ /* 0x000fe20000000000 */
[----:B------:R-:W-:Y:S01]  /*19f0*/  UMOV UR38, 0x0 ;  /* 0x0000000000267882 */ /* 0x000fe20000000000 */
[----:B------:R-:W-:Y:S01]  /*1a00*/  UMOV UR39, 0x4048490 ;  /* 0x0404849000277882 */ /* 0x000fe20000000000 */
[----:B------:R-:W-:Y:S01]  /*1a10*/  UMOV UR4, UR6 ;  /* 0x0000000600047c82 */ /* 0x000fe20008000000 */
[----:B------:R-:W-:Y:S01]  /*1a20*/  UMOV UR5, URZ ;  /* 0x000000ff00057c82 */ /* 0x000fe20008000000 */
[----:B------:R0:W-:Y:S01]  /*1a30*/  UTCHMMA gdesc[UR12], gdesc[UR14], tmem[UR11], tmem[UR34], idesc[UR35], !UPT ;  /* 0x00ff220e0c0075ea */ /* 0x0001e2000f80000b */
[----:B------:R-:W-:Y:S01]  /*1a40*/  UMOV UR40, 0x0 ;  /* 0x0000000000287882 */ /* 0x000fe20000000000 */
[----:B------:R-:W-:Y:S01]  /*1a50*/  UMOV UR41, 0x4048490 ;  /* 0x0404849000297882 */ /* 0x000fe20000000000 */
[----:B------:R0:W-:Y:S01]  /*1a60*/  UTCHMMA gdesc[UR28], gdesc[UR32], tmem[UR11], tmem[UR36], idesc[UR37], UPT ;  /* 0x00ff24201c0075ea */ /* 0x0001e2000b80000b */
[----:B------:R-:W-:Y:S01]  /*1a70*/  UMOV UR4, UR4 ;  /* 0x0000000400047c82 */ /* 0x000fe20008000000 */
[----:B------:R0:W-:Y:S01]  /*1a80*/  UTCHMMA gdesc[UR18], gdesc[UR20], tmem[UR11], tmem[UR38], idesc[UR39], UPT ;  /* 0x00ff2614120075ea */ /* 0x0001e2000b80000b */
[----:B------:R0:W-:Y:S01]  /*1a90*/  UTCHMMA gdesc[UR22], gdesc[UR26], tmem[UR11], tmem[UR40], idesc[UR41], UPT ;  /* 0x00ff281a160075ea */ /* 0x0001e2000b80000b */
[----:B------:R0:W-:Y:S01]  /*1aa0*/  UTCBAR [UR4], URZ ;  /* 0x000000ff040073e9 */ /* 0x0001e200080000ff */
[----:B------:R-:W-:Y:S01]  /*1ab0*/  NOP ;  /* 0x0000000000007918 */ /* 0x000fe20000000000 */
.L_x_6:
[----:B------:R-:W-:Y:S05]  /*1ac0*/  @!P0 BRA `(.L_x_7) ;  /* 0x0000000000088947 */ /* 0x000fea0003800000 */
[----:B------:R-:W1:Y:S02]  /*1ad0*/  SYNCS.PHASECHK.TRANS64.TRYWAIT P2, [UR9+0x2800], RZ ;  /* 0x002800ffff0075a7 */ /* 0x000e640008041109 */
[----:B-1----:R-:W-:Y:S05]  /*1ae0*/  @!P2 BRA `(.L_x_8) ;  /* 0x0000003400a0a947 */ /* 0x002fea0003800000 */
.L_x_7:
[----:B------:R-:W-:Y:S06]  /*1af0*/  BAR.SYNC.DEFER_BLOCKING 0x0 ;  /* 0x0000000000007b1d */ /* 0x000fec0000010000 */
[----:B0-----:R-:W0:Y:S01]  /*1b00*/  LDCU UR4, c[0x0][0x3a8] ;  /* 0x00007500ff0477ac */ /* 0x001e220008000800 */
[----:B------:R-:W-:Y:S01]  /*1b10*/  LDTM.16dp32bit_t0_t15.x8 R4, tmem[UR10+0x100000] ;  /* 0x1000000a000479ee */ /* 0x000fe20008980000 */
[----:B------:R-:W0:Y:S01]  /*1b20*/  LDTM.16dp32bit_t16_t31.x8 R4, tmem[UR10+0x100008] ;  /* 0x1000080a000479ee */ /* 0x000e2200089a0000 */
[----:B------:R-:W1:Y:S01]  /*1b30*/  @!P6 SYNCS.CCTL.IV [UR9+0x2800] ;  /* 0x00280000ff00e9b1 */ /* 0x000e620008000009 */
[----:B------:R-:W-:Y:S01]  /*1b40*/  NOP ;  /* 0x0000000000007918 */ /* 0x000fe20000000000 */
[----:B------:R2:W5:Y:S04]  /*1b50*/  @P0 LDG.E.U16 R13, desc[UR24][R64.64] ;  /* 0x00000018400d0981 */ /* 0x000568000c1e1500 */
[----:B------:R2:W5:Y:S04]  /*1b60*/  @P0 LDG.E.U16 R15, desc[UR24][R62.64] ;  /* 0x000000183e0f0981 */ /* 0x000568000c1e1500 */
[----:B------:R2:W5:Y:S04]  /*1b70*/  @P0 LDG.E.U16 R69, desc[UR24][R60.64] ;  /* 0x000000183c450981 */ /* 0x000568000c1e1500 */
[----:B------:R2:W5:Y:S04]  /*1b80*/  @P0 LDG.E.U16 R71, desc[UR24][R58.64] ;  /* 0x000000183a470981 */ /* 0x000568000c1e1500 */
[----:B------:R2:W5:Y:S04]  /*1b90*/  @P0 LDG.E.U16 R87, desc[UR24][R56.64] ;  /* 0x0000001838570981 */ /* 0x000568000c1e1500 */
[----:B------:R2:W5:Y:S04]  /*1ba0*/  @P0 LDG.E.U16 R89, desc[UR24][R54.64] ;  /* 0x0000001836590981 */ /* 0x000568000c1e1500 */
[----:B------:R2:W5:Y:S04]  /*1bb0*/  @P0 LDG.E.U16 R91, desc[UR24][R48.64] ;  /* 0x00000018305b0981 */ /* 0x000568000c1e1500 */
[----:B------:R2:W5:Y:S01]  /*1bc0*/  @P0 LDG.E.U16 R93, desc[UR24][R46.64] ;  /* 0x000000182e5d0981 */ /* 0x000562000c1e1500 */
[----:B------:R-:W-:Y:S01]  /*1bd0*/  LOP3.LUT R12, R0, 0xf, RZ, 0xc0, !PT ;  /* 0x0000000f000c7812 */ /* 0x000fe200078ec0ff */
[----:B0-----:R-:W-:Y:S01]  /*1be0*/  FMUL R4, R4, UR4 ;  /* 0x0000000404047c20 */ /* 0x001fe20008400000 */
[----:B------:R-:W-:Y:S01]  /*1bf0*/  LOP3.LUT R17, R0, 0x60, RZ, 0xc0, !PT ;  /* 0x0000006000117812 */ /* 0x000fe200078ec0ff */
[----:B------:R-:W-:Y:S01]  /*1c00*/  FMUL R6, R6, UR4 ;  /* 0x0000000406067c20 */ /* 0x000fe20008400000 */
[----:B------:R-:W-:Y:S01]  /*1c10*/  LOP3.LUT R37, R0, 0x10, RZ, 0xc0, !PT ;  /* 0x0000001000257812 */ /* 0x000fe200078ec0ff */
[----:B------:R-:W-:Y:S01]  /*1c20*/  FMUL R5, R5, UR4 ;  /* 0x0000000405057c20 */ /* 0x000fe20008400000 */
[----:B------:R-:W-:Y:S01]  /*1c30*/  LEA.HI R12, R17, R12, RZ, 0x1f ;  /* 0x0000000c110c7211 */ /* 0x000fe200078ff8ff */
[----:B------:R-:W-:Y:S01]  /*1c40*/  FMUL R8, R8, UR4 ;  /* 0x0000000408087c20 */ /* 0x000fe20008400000 */
[----:B------:R-:W-:Y:S01]  /*1c50*/  SHF.R.U32.HI R36, RZ, 0x1, R37 ;  /* 0x00000001ff247819 */ /* 0x000fe20000011625 */
[----:B------:R-:W-:Y:S01]  /*1c60*/  FMUL R7, R7, UR4 ;  /* 0x0000000407077c20 */ /* 0x000fe20008400000 */
[----:B------:R-:W-:Y:S01]  /*1c70*/  FMUL R9, R9, UR4 ;  /* 0x0000000409097c20 */ /* 0x000fe20008400000 */
[----:B------:R-:W-:-:S02]  /*1c80*/  IMAD.IADD R45, R51, 0x1, R12 ;  /* 0x00000001332d7824 */ /* 0x000fc400078e020c */
[----:B------:R-:W-:Y:S01]  /*1c90*/  FMUL R10, R10, UR4 ;  /* 0x000000040a0a7c20 */ /* 0x000fe20008400000 */
[C---:B------:R-:W-:Y:S02]  /*1ca0*/  VIADD R12, R36.reuse, 0x2 ;  /* 0x00000002240c7836 */ /* 0x040fe40000000000 */
[----:B------:R-:W-:Y:S01]  /*1cb0*/  FMUL R11, R11, UR4 ;  /* 0x000000040b0b7c20 */ /* 0x000fe20008400000 */
[C---:B------:R-:W-:Y:S01]  /*1cc0*/  VIADD R14, R36.reuse, 0x3 ;  /* 0x00000003240e7836 */ /* 0x040fe20000000000 */
[C---:B------:R-:W-:Y:S02]  /*1cd0*/  ISETP.GE.AND P3, PT, R45.reuse, R36, PT ;  /* 0x000000242d00720c */ /* 0x040fe40003f66270 */
[C---:B------:R-:W-:Y:S01]  /*1ce0*/  ISETP.GE.AND P4, PT, R45.reuse, R12, PT ;  /* 0x0000000c2d00720c */ /* 0x040fe20003f86270 */
[----:B------:R-:W-:Y:S01]  /*1cf0*/  VIADD R12, R36, 0x4 ;  /* 0x00000004240c7836 */ /* 0x000fe20000000000 */
[----:B------:R-:W-:Y:S02]  /*1d00*/  FSEL R17, R4, -INF , P3 ;  /* 0xff80000004117808 */ /* 0x000fe40001800000 */
[----:B------:R-:W-:-:S02]  /*1d10*/  ISETP.GT.AND P2, PT, R45, R36, PT ;  /* 0x000000242d00720c */ /* 0x000fc40003f44270 */
[----:B------:R-:W-:Y:S02]  /*1d20*/  IADD3 R4, PT, PT, R36, 0x5, RZ ;  /* 0x0000000524047810 */ /* 0x000fe40007ffe0ff */
[----:B------:R-:W-:Y:S02]  /*1d30*/  FSEL R6, R6, -INF , P4 ;  /* 0xff80000006067808 */ /* 0x000fe40002000000 */
[----:B------:R-:W-:Y:S02]  /*1d40*/  FSEL R5, R5, -INF , P2 ;  /* 0xff80000005057808 */ /* 0x000fe40001000000 */
[C---:B------:R-:W-:Y:S01]  /*1d50*/  ISETP.GE.AND P4, PT, R45.reuse, R4, PT ;  /* 0x000000042d00720c */ /* 0x040fe20003f86270 */
[C---:B------:R-:W-:Y:S01]  /*1d60*/  VIADD R4, R36.reuse, 0x7 ;  /* 0x0000000724047836 */ /* 0x040fe20000000000 */
[C---:B------:R-:W-:Y:S01]  /*1d70*/  ISETP.GE.AND P2, PT, R45.reuse, R12, PT ;  /* 0x0000000c2d00720c */ /* 0x040fe20003f46270 */
[----:B------:R-:W-:Y:S01]  /*1d80*/  VIADD R12, R36, 0x6 ;  /* 0x00000006240c7836 */ /* 0x000fe20000000000 */
[----:B------:R-:W-:-:S02]  /*1d90*/  ISETP.GE.AND P3, PT, R45, R14, PT ;  /* 0x0000000e2d00720c */ /* 0x000fc40003f66270 */
[----:B------:R-:W-:Y:S02]  /*1da0*/  FSEL R8, R8, -INF , P2 ;  /* 0xff80000008087808 */ /* 0x000fe40001000000 */
[----:B------:R-:W-:Y:S02]  /*1db0*/  FSEL R7, R7, -INF , P3 ;  /* 0xff80000007077808 */ /* 0x000fe40001800000 */
[C---:B------:R-:W-:Y:S02]  /*1dc0*/  ISETP.GE.AND P2, PT, R45.reuse, R4, PT ;  /* 0x000000042d00720c */ /* 0x040fe40003f46270 */
[----:B------:R-:W-:Y:S02]  /*1dd0*/  ISETP.GE.AND P3, PT, R45, R12, PT ;  /* 0x0000000c2d00720c */ /* 0x000fe40003f66270 */
[----:B------:R-:W-:Y:S02]  /*1de0*/  FMNMX3 R4, R17, R5, R6, !PT ;  /* 0x0000000511047276 */ /* 0x000fe40007800006 */
[----:B------:R-:W-:-:S02]  /*1df0*/  FSEL R9, R9, -INF , P4 ;  /* 0xff80000009097808 */ /* 0x000fc40002000000 */
[----:B------:R-:W-:Y:S02]  /*1e00*/  FSEL R10, R10, -INF , P3 ;  /* 0xff8000000a0a7808 */ /* 0x000fe40001800000 */
[----:B------:R-:W-:Y:S02]  /*1e10*/  FMNMX3 R4, R4, R7, R8, !PT ;  /* 0x0000000704047276 */ /* 0x000fe40007800008 */
[----:B------:R-:W-:Y:S02]  /*1e20*/  FSEL R11, R11, -INF , P2 ;  /* 0xff8000000b0b7808 */ /* 0x000fe40001000000 */
[----:B------:R-:W-:-:S04]  /*1e30*/  FMNMX3 R4, R4, R9, R10, !PT ;  /* 0x0000000904047276 */ /* 0x000fc8000780000a */
[----:B------:R-:W-:-:S05]  /*1e40*/  FMNMX R4, R11, R4, !PT ;  /* 0x000000040b047209 */ /* 0x000fca0007800000 */
[----:B------:R-:W0:Y:S02]  /*1e50*/  SHFL.BFLY PT, R19, R4, 0x10, 0x1f ;  /* 0x0e001f0004137f89 */ /* 0x000e2400000e0000 */
[----:B0-----:R-:W-:-:S05]  /*1e60*/  FMNMX3 R50, R4, -INF , R19, !PT ;  /* 0xff80000004327876 */ /* 0x001fca0007800013 */
[--C-:B------:R-:W-:Y:S01]  /*1e70*/  FADD R17, R17, -R50.reuse ;  /* 0x8000003211117221 */ /* 0x100fe20000000000 */
[--C-:B------:R-:W-:Y:S01]  /*1e80*/  FADD R5, R5, -R50.reuse ;  /* 0x8000003205057221 */ /* 0x100fe20000000000 */
[--C-:B------:R-:W-:Y:S01]  /*1e90*/  FADD R6, R6, -R50.reuse ;  /* 0x8000003206067221 */ /* 0x100fe20000000000 */
[--C-:B------:R-:W-:Y:S01]  /*1ea0*/  FADD R7, R7, -R50.reuse ;  /* 0x8000003207077221 */ /* 0x100fe20000000000 */
[----:B------:R-:W-:Y:S01]  /*1eb0*/  FMUL R17, R17, 1.4426950216293334961 ;  /* 0x3fb8aa3b11117820 */ /* 0x000fe20000400000 */
[----:B------:R-:W-:Y:S01]  /*1ec0*/  FMUL R5, R5, 1.4426950216293334961 ;  /* 0x3fb8aa3b05057820 */ /* 0x000fe20000400000 */
[----:B------:R-:W-:Y:S01]  /*1ed0*/  FMUL R6, R6, 1.4426950216293334961 ;  /* 0x3fb8aa3b06067820 */ /* 0x000fe20000400000 */
[----:B------:R-:W-:Y:S01]  /*1ee0*/  FMUL R7, R7, 1.4426950216293334961 ;  /* 0x3fb8aa3b07077820 */ /* 0x000fe20000400000 */
[--C-:B------:R-:W-:Y:S01]  /*1ef0*/  FADD R8, R8, -R50.reuse ;  /* 0x8000003208087221 */ /* 0x100fe20000000000 */
[----:B------:R-:W-:Y:S01]  /*1f00*/  MUFU.EX2 R12, R5 ;  /* 0x00000005000c7308 */ /* 0x000fe20000000800 */
[--C-:B------:R-:W-:Y:S01]  /*1f10*/  FADD R9, R9, -R50.reuse ;  /* 0x8000003209097221 */ /* 0x100fe20000000000 */
[--C-:B------:R-:W-:Y:S01]  /*1f20*/  FADD R10, R10, -R50.reuse ;  /* 0x800000320a0a7221 */ /* 0x100fe20000000000 */
[----:B------:R-:W-:Y:S01]  /*1f30*/  FMUL R8, R8, 1.4426950216293334961 ;  /* 0x3fb8aa3b08087820 */ /* 0x000fe20000400000 */
[----:B------:R-:W-:Y:S01]  /*1f40*/  FADD R11, R11, -R50 ;  /* 0x800000320b0b7221 */ /* 0x000fe20000000000 */
[----:B------:R-:W-:Y:S01]  /*1f50*/  FMUL R9, R9, 1.4426950216293334961 ;  /* 0x3fb8aa3b09097820 */ /* 0x000fe20000400000 */
[----:B------:R-:W-:-:S02]  /*1f60*/  FMUL R10, R10, 1.4426950216293334961 ;  /* 0x3fb8aa3b0a0a7820 */ /* 0x000fc40000400000 */
[----:B------:R-:W0:Y:S01]  /*1f70*/  MUFU.EX2 R17, R17 ;  /* 0x0000001100117308 */ /* 0x000e220000000800 */
[----:B------:R-:W-:-:S07]  /*1f80*/  FMUL R11, R11, 1.4426950216293334961 ;  /* 0x3fb8aa3b0b0b7820 */ /* 0x000fce0000400000 */
[----:B------:R-:W3:Y:S08]  /*1f90*/  MUFU.EX2 R6, R6 ;  /* 0x0000000600067308 */ /* 0x000ef00000000800 */
[----:B------:R-:W4:Y:S01]  /*1fa0*/  MUFU.EX2 R7, R7 ;  /* 0x0000000700077308 */ /* 0x000f220000000800 */
[----:B0-----:R-:W-:-:S07]  /*1fb0*/  FADD R5, R17, R12 ;  /* 0x0000000c11057221 */ /* 0x001fce0000000000 */
[----:B------:R-:W0:Y:S01]  /*1fc0*/  MUFU.EX2 R8, R8 ;  /* 0x0000000800087308 */ /* 0x000e220000000800 */
[----:B---3--:R-:W-:-:S07]  /*1fd0*/  FADD R4, R6, R5 ;  /* 0x0000000506047221 */ /* 0x008fce0000000000 */
[----:B------:R-:W3:Y:S01]  /*1fe0*/  MUFU.EX2 R9, R9 ;  /* 0x0000000900097308 */ /* 0x000ee20000000800 */
[----:B----4-:R-:W-:-:S07]  /*1ff0*/  FADD R5, R7, R4 ;  /* 0x0000000407057221 */ /* 0x010fce0000000000 */
[----:B------:R-:W4:Y:S01]  /*2000*/  MUFU.EX2 R10, R10 ;  /* 0x0000000a000a7308 */ /* 0x000f220000000800 */
[----:B0-----:R-:W-:-:S07]  /*2010*/  FADD R4, R8, R5 ;  /* 0x0000000508047221 */ /* 0x001fce0000000000 */
[----:B------:R-:W0:Y:S01]  /*2020*/  MUFU.EX2 R11, R11 ;  /* 0x0000000b000b7308 */ /* 0x000e220000000800 */
[----:B---3--:R-:W-:-:S04]  /*2030*/  FADD R5, R9, R4 ;  /* 0x0000000409057221 */ /* 0x008fc80000000000 */
[----:B----4-:R-:W-:Y:S01]  /*2040*/  FADD R4, R10, R5 ;  /* 0x000000050a047221 */ /* 0x010fe20000000000 */
[----:B------:R-:W-:Y:S02]  /*2050*/  F2FP.BF16.F32.PACK_AB R5, R7, R6 ;  /* 0x000000060705723e */ /* 0x000fe400000010ff */
[----:B------:R-:W-:Y:S01]  /*2060*/  F2FP.BF16.F32.PACK_AB R6, R9, R8 ;  /* 0x000000080906723e */ /* 0x000fe200000010ff */
[C---:B0-----:R-:W-:Y:S01]  /*2070*/  FADD R53, R11.reuse, R4 ;  /* 0x000000040b357221 */ /* 0x041fe20000000000 */
[----:B------:R-:W-:Y:S02]  /*2080*/  F2FP.BF16.F32.PACK_AB R4, R12, R17 ;  /* 0x000000110c04723e */ /* 0x000fe400000010ff */
[----:B------:R-:W-:Y:S02]  /*2090*/  F2FP.BF16.F32.PACK_AB R7, R11, R10 ;  /* 0x0000000a0b07723e */ /* 0x000fe400000010ff */
[----:B------:R2:W0:Y:S01]  /*20a0*/  SHFL.BFLY PT, R44, R53, 0x10, 0x1f ;  /* 0x0e001f00352c7f89 */ /* 0x00042200000e0000 */
[----:B-1----:R-:W-:Y:S05]  /*20b0*/  @!P0 BRA `(.L_x_9) ;  /* 0x0000000000088947 */ /* 0x002fea0003800000 */
[----:B------:R1:W-:Y:S01]  /*20c0*/  STTM.16dp32bit_t0_t15.x4 tmem[UR10+0x40], R4 ;  /* 0x00004004000079ed */ /* 0x0003e2000890000a */
[----:B------:R1:W-:Y:S02]  /*20d0*/  STTM.16dp32bit_t16_t31.x4 tmem[UR10+0x44], R4 ;  /* 0x00004404000079ed */ /* 0x0003e4000892000a */
.L_x_9:
[----:B-----5:R-:W-:Y:S01]  /*20e0*/  STS.U16 [R42+UR9+0x2000], R13 ;  /* 0x0020000d2a007988 */ /* 0x020fe20008000409 */
[----:B-1----:R-:W-:-:S03]  /*20f0*/  FADD R4, -R50, -INF ;  /* 0xff80000032047421 */ /* 0x002fc60000000100 */
[----:B------:R1:W-:Y:S01]  /*2100*/  STS.U16 [R42+UR9+0x2100], R15 ;  /* 0x0021000f2a007988 */ /* 0x0003e20008000409 */
[----:B------:R-:W-:-:S03]  /*2110*/  FMUL R52, R4, 1.4426950216293334961 ;  /* 0x3fb8aa3b04347820 */ /* 0x000fc60000400000 */
[----:B------:R3:W-:Y:S03]  /*2120*/  STS.U16 [R42+UR9+0x2200], R69 ;  /* 0x002200452a007988 */ /* 0x0007e60008000409 */
[----:B------:R-:W4:Y:S01]  /*2130*/  MUFU.EX2 R52, R52 ;  /* 0x0000003400347308 */ /* 0x000f220000000800 */
[----:B------:R3:W-:Y:S04]  /*2140*/  STS.U16 [R42+UR9+0x2300], R71 ;  /* 0x002300472a007988 */ /* 0x0007e80008000409 */
[----:B------:R3:W-:Y:S04]  /*2150*/  STS.U16 [R42+UR9+0x2400], R87 ;  /* 0x002400572a007988 */ /* 0x0007e80008000409 */
[----:B------:R3:W-:Y:S04]  /*2160*/  STS.U16 [R42+UR9+0x2500], R89 ;  /* 0x002500592a007988 */ /* 0x0007e80008000409 */
[----:B------:R3:W-:Y:S04]  /*2170*/  STS.U16 [R42+UR9+0x2600], R91 ;  /* 0x0026005b2a007988 */ /* 0x0007e80008000409 */
[----:B------:R3:W-:Y:S01]  /*2180*/  STS.U16 [R42+UR9+0x2700], R93 ;  /* 0x0027005d2a007988 */ /* 0x0007e20008000409 */
[----:B------:R-:W2:Y:S02]  /*2190*/  FENCE.VIEW.ASYNC.T ;  /* 0x00000000000073c6 */ /* 0x000ea40000000200 */
[----:B--2---:R-:W-:Y:S06]  /*21a0*/  BAR.SYNC.DEFER_BLOCKING 0x0 ;  /* 0x0000000000007b1d */ /* 0x004fec0000010000 */
[----:B-1----:R-:W1:Y:S01]  /*21b0*/  LDTM.16dp32bit_t0_t15.x32 R4, tmem[UR10] ;  /* 0x0000000a000479ee */ /* 0x002e620008a80000 */
[----:B------:R-:W2:Y:S01]  /*21c0*/  LDTM.16dp32bit_t16_t31.x32 R4, tmem[UR10+0x20] ;  /* 0x0000200a000479ee */ /* 0x000ea20008aa0000 */
[----:B------:R-:W-:Y:S01]  /*21d0*/  NOP ;  /* 0x0000000000007918 */ /* 0x000fe20000000000 */
[----:B---34-:R-:W-:Y:S05]  /*21e0*/  @!P0 BRA `(.L_x_10) ;  /* 0x0000000000888947 */ /* 0x018fea0003800000 */
[C---:B-12---:R-:W-:Y:S01]  /*21f0*/  FMUL R4, R52.reuse, R4 ;  /* 0x0000000434047220 */ /* 0x046fe20000400000 */
[C---:B------:R-:W-:Y:S01]  /*2200*/  FMUL R5, R52.reuse, R5 ;  /* 0x0000000534057220 */ /* 0x040fe20000400000 */
        /* <DEDUP_REMOVED lines=29> */
[----:B------:R-:W-:-:S04]  /*23e0*/  FMUL R35, R52, R35 ;  /* 0x0000002334237220 */ /* 0x000fc80000400000 */
[----:B------:R3:W-:Y:S01]  /*23f0*/  STTM.16dp32bit_t0_t15.x32 tmem[UR10], R4 ;  /* 0x00000004000079ed */ /* 0x0007e20008a8000a */
[----:B------:R3:W-:Y:S02]  /*2400*/  STTM.16dp32bit_t16_t31.x32 tmem[UR10+0x20], R4 ;  /* 0x00002004000079ed */ /* 0x0007e40008aa000a */
.L_x_10:
[----:B--2---:R-:W2:Y:S02]  /*2410*/  FENCE.VIEW.ASYNC.T ;  /* 0x00000000000073c6 */ /* 0x004ea40000000200 */
[----:B--2---:R-:W-:Y:S01]  /*2420*/  BAR.SYNC.DEFER_BLOCKING 0x0 ;  /* 0x0000000000007b1d */ /* 0x004fe20000010000 */
[----:B0-----:R-:W-:Y:S01]  /*2430*/  FADD R53, R53, R44 ;  /* 0x0000002c35357221 */ /* 0x001fe20000000000 */
[----:B------:R-:W-:Y:S01]  /*2440*/  UIADD3 UR16, UPT, UPT, UR9, 0x3800, URZ ;  /* 0x0000380009107890 */ /* 0x000fe2000fffe0ff */
[----:B------:R-:W-:Y:S01]  /*2450*/  FSEL R71, R50, -INF , P0 ;  /* 0xff80000032477808 */ /* 0x000fe20000000000 */
[----:B------:R-:W-:Y:S01]  /*2460*/  UIADD3 UR40, UPT, UPT, UR31, 0x40, URZ ;  /* 0x000000401f287890 */ /* 0x000fe2000fffe0ff */
[----:B------:R-:W-:-:S05]  /*2470*/  FADD R53, R52, R53 ;  /* 0x0000003534357221 */ /* 0x000fca0000000000 */
[----:B------:R-:W-:Y:S01]  /*2480*/  FSEL R44, R53, 1, P0 ;  /* 0x3f800000352c7808 */ /* 0x000fe20000000000 */
[----:B------:R0:W-:Y:S06]  /*2490*/  MEMBAR.ALL.CTA ;  /* 0x0000000000007992 */ /* 0x0001ec0000008000 */
[----:B0-----:R-:W0:Y:S02]  /*24a0*/  FENCE.VIEW.ASYNC.S ;  /* 0x00000000000073c6 */ /* 0x001e240000000000 */
[----:B0-----:R-:W-:Y:S06]  /*24b0*/  BAR.SYNC.DEFER_BLOCKING 0x0 ;  /* 0x0000000000007b1d */ /* 0x001fec0000010000 */
[----:B------:R-:W-:Y:S05]  /*24c0*/  @!P1 BRA `(.L_x_11) ;  /* 0x0000000000449947 */ /* 0x000fea0003800000 */
[----:B------:R-:W-:Y:S01]  /*24d0*/  UIADD3 UR4, UPT, UPT, UR9, 0x2000, URZ ;  /* 0x0000200009047890 */ /* 0x000fe2000fffe0ff */
[----:B------:R-:W-:Y:S01]  /*24e0*/  BSSY.RECONVERGENT B0, `(.L_x_12) ;  /* 0x000000e000007945 */ /* 0x000fe20003800200 */
[----:B------:R-:W-:Y:S02]  /*24f0*/  ELECT P0, URZ, PT ;  /* 0x0000000000ff782f */ /* 0x000fe40003800000 */
[----:B------:R-:W-:Y:S01]  /*2500*/  USHF.R.U32.HI UR4, URZ, 0x4, UR4 ;  /* 0x00000004ff047899 */ /* 0x000fe20008011604 */
[----:B------:R-:W-:Y:S01]  /*2510*/  UMOV UR12, 0x0 ;  /* 0x00000000000c7882 */ /* 0x000fe20000000000 */
[----:B------:R-:W-:Y:S02]  /*2520*/  UMOV UR13, 0x4100490 ;  /* 0x04100490000d7882 */ /* 0x000fe40000000000 */
[----:B------:R-:W-:Y:S01]  /*2530*/  USGXT.U32 UR4, UR4, 0xe ;  /* 0x0000000e0404789a */ /* 0x000fe20008000000 */
[----:B------:R-:W-:-:S08]  /*2540*/  UMOV UR5, 0xc0004010 ;  /* 0xc000401000057882 */ /* 0x000fd00000000000 */
[----:B------:R0:W-:Y:S01]  /*2550*/  UTCHMMA tmem[UR40], gdesc[UR4], tmem[UR31], tmem[UR12], idesc[UR13], UPT ;  /* 0x00ff0c04280079ea */ /* 0x0001e2000b80001f */
[----:B------:R-:W-:Y:S05]  /*2560*/  @!P0 BRA `(.L_x_13) ;  /* 0x0000000000148947 */ /* 0x000fea0003800000 */
[----:B0-----:R-:W-:Y:S01]  /*2570*/  UMOV UR4, UR16 ;  /* 0x0000001000047c82 */ /* 0x001fe20008000000 */
[----:B------:R-:W-:Y:S02]  /*2580*/  UMOV UR5, URZ ;  /* 0x000000ff00057c82 */ /* 0x000fe40008000000 */
[----:B------:R-:W-:Y:S02]  /*2590*/  UMOV UR4, UR4 ;  /* 0x0000000400047c82 */ /* 0x000fe40008000000 */
[----:B------:R2:W-:Y:S01]  /*25a0*/  UTCBAR [UR4], URZ ;  /* 0x000000ff040073e9 */ /* 0x0005e200080000ff */
[----:B------:R-:W-:Y:S02]  /*25b0*/  NOP ;  /* 0x0000000000007918 */ /* 0x000fe40000000000 */
.L_x_13:
[----:B0-2---:R-:W-:Y:S05]  /*25c0*/  BSYNC.RECONVERGENT B0 ;  /* 0x0000000000007941 */ /* 0x005fea0003800200 */
.L_x_12:
[----:B------:R-:W-:Y:S05]  /*25d0*/  BRA `(.L_x_14) ;  /* 0x0000000000087947 */ /* 0x000fea0003800000 */
.L_x_11:
[----:B------:R-:W-:-:S13]  /*25e0*/  ISETP.GE.AND P0, PT, R51, RZ, PT ;  /* 0x000000ff3300720c */ /* 0x000fda0003f06270 */
[----:B------:R-:W-:Y:S05]  /*25f0*/  @!P0 BRA `(.L_x_15) ;  /* 0x0000001000a88947 */ /* 0x000fea0003800000 */
.L_x_14:
[----:B------:R-:W-:Y:S01]  /*2600*/  USHF.R.U32.HI UR18, URZ, 0x4, UR9 ;  /* 0x00000004ff127899 */ /* 0x000fe20008011609 */
[----:B------:R-:W-:Y:S01]  /*2610*/  IMAD.SHL.U32 R43, R43, 0x10, RZ ;  /* 0x000000102b2b7824 */ /* 0x000fe200078e00ff */
[----:B------:R-:W-:Y:S01]  /*2620*/  USHF.R.U32.HI UR26, URZ, 0x4, UR6 ;  /* 0x00000004ff1a7899 */ /* 0x000fe20008011606 */
[----:B-1-3--:R-:W-:Y:S01]  /*2630*/  HFMA2 R12, -RZ, RZ, 0, 0 ;  /* 0x00000000ff0c7431 */ /* 0x00afe200000001ff */
[----:B------:R-:W-:Y:S01]  /*2640*/  USGXT.U32 UR18, UR18, 0xe ;  /* 0x0000000e1212789a */ /* 0x000fe20008000000 */
[----:B------:R-:W-:Y:S01]  /*2650*/  VIADD R50, R51, 0x30 ;  /* 0x0000003033327836 */ /* 0x000fe20000000000 */
[----:B------:R-:W-:Y:S01]  /*2660*/  USGXT.U32 UR26, UR26, 0xe ;  /* 0x0000000e1a1a789a */ /* 0x000fe20008000000 */
[----:B------:R-:W-:Y:S01]  /*2670*/  IMAD.MOV.U32 R51, RZ, RZ, RZ ;  /* 0x000000ffff337224 */ /* 0x000fe200078e00ff */
[----:B------:R-:W-:Y:S01]  /*2680*/  UIADD3 UR6, UPT, UPT, UR9, 0x3000, URZ ;  /* 0x0000300009067890 */ /* 0x000fe2000fffe0ff */
[----:B------:R-:W-:Y:S01]  /*2690*/  IMAD.MOV.U32 R52, RZ, RZ, R43 ;  /* 0x000000ffff347224 */ /* 0x000fe200078e002b */
[----:B------:R-:W-:-:S02]  /*26a0*/  USHF.L.U32 UR28, UR7, 0x4, URZ ;  /* 0x00000004071c7899 */ /* 0x000fc400080006ff */
[----:B------:R-:W-:Y:S02]  /*26b0*/  UIADD3 UR12, UP3, UPT, UR18, 0x80, URZ ;  /* 0x00000080120c7890 */ /* 0x000fe4000ff7e0ff */
[----:B------:R-:W-:Y:S01]  /*26c0*/  UIADD3 UR14, UP2, UPT, UR26, 0x2, URZ ;  /* 0x000000021a0e7890 */ /* 0x000fe2000ff5e0ff */
[----:B------:R-:W-:Y:S01]  /*26d0*/  UMOV UR5, URZ ;  /* 0x000000ff00057c82 */ /* 0x000fe20008000000 */
[----:B------:R-:W-:Y:S01]  /*26e0*/  UMOV UR4, URZ ;  /* 0x000000ff00047c82 */ /* 0x000fe20008000000 */
[----:B------:R-:W-:Y:S01]  /*26f0*/  USHF.R.U32.HI UR6, URZ, 0x4, UR6 ;  /* 0x00000004ff067899 */ /* 0x000fe20008011606 */
[----:B------:R-:W-:Y:S01]  /*2700*/  IMAD.U32 R53, RZ, RZ, UR28 ;  /* 0x0000001cff357e24 */ /* 0x000fe2000f8e00ff */
[----:B------:R-:W-:Y:S02]  /*2710*/  UIADD3.X UR13, UPT, UPT, UR5, 0x40004040, URZ, UP3, !UPT ;  /* 0x40004040050d7890 */ /* 0x000fe40009ffe4ff */
[----:B------:R-:W-:Y:S02]  /*2720*/  UIADD3.X UR15, UPT, UPT, UR4, 0x40004040, URZ, UP2, !UPT ;  /* 0x40004040040f7890 */ /* 0x000fe400097fe4ff */
[----:B------:R-:W-:-:S02]  /*2730*/  UIADD3 UR32, UP2, UPT, UR12, 0x80, URZ ;  /* 0x000000800c207890 */ /* 0x000fc4000ff5e0ff */
[----:B------:R-:W-:Y:S02]  /*2740*/  UIADD3 UR34, UP3, UPT, UR12, 0x100, URZ ;  /* 0x000001000c227890 */ /* 0x000fe4000ff7e0ff */
[----:B------:R-:W-:Y:S02]  /*2750*/  USGXT.U32 UR27, UR6, 0xe ;  /* 0x0000000e061b789a */ /* 0x000fe40008000000 */
[----:B------:R-:W-:Y:S01]  /*2760*/  UISETP.NE.U32.AND UP1, UPT, UR17, URZ, UPT ;  /* 0x000000ff1100728c */ /* 0x000fe2000bf25070 */
[----:B------:R-:W-:Y:S01]  /*2770*/  UMOV UR29, 0x1 ;  /* 0x00000001001d7882 */ /* 0x000fe20000000000 */
[----:B------:R-:W0:Y:S01]  /*2780*/  LDCU UR41, c[0x0][0x3a8] ;  /* 0x00007500ff2977ac */ /* 0x000e220008000800 */
[----:B------:R-:W-:Y:S02]  /*2790*/  UIADD3.X UR33, UPT, UPT, UR13, URZ, URZ, UP2, !UPT ;  /* 0x000000ff0d217290 */ /* 0x000fe400097fe4ff */
[----:B------:R-:W-:Y:S02]  /*27a0*/  UIADD3.X UR35, UPT, UPT, UR13, URZ, URZ, UP3, !UPT ;  /* 0x000000ff0d237290 */ /* 0x000fe40009ffe4ff */
[----:B------:R-:W-:-:S02]  /*27b0*/  UIADD3.64 UR36, UPT, UPT, UR14, 0x2, URZ ;  /* 0x000000020e247897 */ /* 0x000fc4000fffe0ff */
[----:B------:R-:W-:Y:S01]  /*27c0*/  UIADD3.64 UR38, UPT, UPT, UR14, 0x4, URZ ;  /* 0x000000040e267897 */ /* 0x000fe2000fffe0ff */
[----:B------:R-:W-:Y:S01]  /*27d0*/  UMOV UR6, URZ ;  /* 0x000000ff00067c82 */ /* 0x000fe20008000000 */
[----:B------:R-:W-:Y:S01]  /*27e0*/  UMOV UR7, URZ ;  /* 0x000000ff00077c82 */ /* 0x000fe20008000000 */
[----:B------:R-:W-:-:S09]  /*27f0*/  UMOV UR30, UR16 ;  /* 0x00000010001e7c82 */ /* 0x000fd20008000000 */
.L_x_20:
[----:B------:R-:W-:-:S04]  /*2800*/  IMAD.WIDE R4, R52, 0x2, R84 ;  /* 0x0000000234047825 */ /* 0x000fc800078e0254 */
[C---:B------:R-:W-:Y:S02]  /*2810*/  IMAD.WIDE R14, R52.reuse, 0x2, R76 ;  /* 0x00000002340e7825 */ /* 0x040fe400078e024c */
[----:B------:R-:W2:Y:S02]  /*2820*/  LDG.E.U16 R5, desc[UR24][R4.64] ;  /* 0x0000001804057981 */ /* 0x000ea4000c1e1500 */
[C---:B------:R-:W-:Y:S02]  /*2830*/  IMAD.WIDE R6, R52.reuse, 0x2, R82 ;  /* 0x0000000234067825 */ /* 0x040fe400078e0252 */
[----:B------:R-:W3:Y:S02]  /*2840*/  LDG.E.U16 R15, desc[UR24][R14.64] ;  /* 0x000000180e0f7981 */ /* 0x000ee4000c1e1500 */
[C---:B------:R-:W-:Y:S02]  /*2850*/  IMAD.WIDE R16, R52.reuse, 0x2, R74 ;  /* 0x0000000234107825 */ /* 0x040fe400078e024a */
[----:B------:R-:W4:Y:S02]  /*2860*/  LDG.E.U16 R6, desc[UR24][R6.64] ;  /* 0x0000001806067981 */ /* 0x000f24000c1e1500 */
[----:B------:R-:W-:-:S02]  /*2870*/  IMAD.WIDE R8, R52, 0x2, R80 ;  /* 0x0000000234087825 */ /* 0x000fc400078e0250 */
[----:B------:R-:W5:Y:S02]  /*2880*/  LDG.E.U16 R16, desc[UR24][R16.64] ;  /* 0x0000001810107981 */ /* 0x000f64000c1e1500 */
[C---:B------:R-:W-:Y:S02]  /*2890*/  IMAD.WIDE R18, R52.reuse, 0x2, R72 ;  /* 0x0000000234127825 */ /* 0x040fe400078e0248 */
[----:B------:R-:W5:Y:S02]  /*28a0*/  LDG.E.U16 R9, desc[UR24][R8.64] ;  /* 0x0000001808097981 */ /* 0x000f64000c1e1500 */
[C---:B------:R-:W-:Y:S02]  /*28b0*/  IMAD.WIDE R10, R52.reuse, 0x2, R78 ;  /* 0x00000002340a7825 */ /* 0x040fe400078e024e */
[----:B------:R-:W5:Y:S02]  /*28c0*/  LDG.E.U16 R19, desc[UR24][R18.64] ;  /* 0x0000001812137981 */ /* 0x000f64000c1e1500 */
[----:B------:R-:W-:-:S02]  /*28d0*/  IMAD.WIDE R20, R52, 0x2, R66 ;  /* 0x0000000234147825 */ /* 0x000fc400078e0242 */
[----:B------:R-:W5:Y:S04]  /*28e0*/  LDG.E.U16 R10, desc[UR24][R10.64] ;  /* 0x000000180a0a7981 */ /* 0x000f68000c1e1500 */
[----:B------:R-:W5:Y:S01]  /*28f0*/  LDG.E.U16 R20, desc[UR24][R20.64] ;  /* 0x0000001814147981 */ /* 0x000f62000c1e1500 */
[----:B------:R-:W-:Y:S02]  /*2900*/  UMOV UR4, 0x1 ;  /* 0x0000000100047882 */ /* 0x000fe40000000000 */
[----:B------:R-:W-:-:S04]  /*2910*/  @!UP0 UIADD3 UR4, UPT, UPT, -UR4, 0x100000, URZ ;  /* 0x0010000004048890 */ /* 0x000fc8000fffe1ff */
[----:B------:R-:W-:Y:S02]  /*2920*/  @!UP0 USHF.L.U32 UR5, UR4, 0xb, URZ ;  /* 0x0000000b04058899 */ /* 0x000fe400080006ff */
[----:B------:R-:W-:Y:S01]  /*2930*/  @!UP0 USHF.L.U32 UR4, UR4, 0x1, URZ ;  /* 0x0000000104048899 */ /* 0x000fe200080006ff */
[----:B------:R-:W-:Y:S01]  /*2940*/  VOTEU.ALL UP2, P6 ;  /* 0x0000000000ff7886 */ /* 0x000fe20003040000 */
[----:B--2---:R1:W-:Y:S04]  /*2950*/  STS.U16 [R42+UR9+0x2800], R5 ;  /* 0x002800052a007988 */ /* 0x0043e80008000409 */
[----:B---3--:R1:W-:Y:S04]  /*2960*/  STS.U16 [R42+UR9+0x2c00], R15 ;  /* 0x002c000f2a007988 */ /* 0x0083e80008000409 */
[----:B----4-:R1:W-:Y:S04]  /*2970*/  STS.U16 [R41+UR9+0x2900], R6 ;  /* 0x0029000629007988 */ /* 0x0103e80008000409 */
[----:B-----5:R1:W-:Y:S04]  /*2980*/  STS.U16 [R41+UR9+0x2d00], R16 ;  /* 0x002d001029007988 */ /* 0x0203e80008000409 */
[----:B------:R1:W-:Y:S04]  /*2990*/  STS.U16 [R40+UR9+0x2a00], R9 ;  /* 0x002a000928007988 */ /* 0x0003e80008000409 */
[----:B------:R1:W-:Y:S04]  /*29a0*/  STS.U16 [R40+UR9+0x2e00], R19 ;  /* 0x002e001328007988 */ /* 0x0003e80008000409 */
[----:B------:R1:W-:Y:S04]  /*29b0*/  STS.U16 [R39+UR9+0x2b00], R10 ;  /* 0x002b000a27007988 */ /* 0x0003e80008000409 */
[----:B------:R1:W-:Y:S01]  /*29c0*/  STS.U16 [R39+UR9+0x2f00], R20 ;  /* 0x002f001427007988 */ /* 0x0003e20008000409 */
[----:B------:R2:W-:Y:S06]  /*29d0*/  MEMBAR.ALL.CTA ;  /* 0x0000000000007992 */ /* 0x0005ec0000008000 */
[----:B--2---:R-:W-:Y:S04]  /*29e0*/  FENCE.VIEW.ASYNC.S ;  /* 0x00000000000073c6 */ /* 0x004fe80000000000 */
[----:B------:R-:W2:Y:S02]  /*29f0*/  FENCE.VIEW.ASYNC.S ;  /* 0x00000000000073c6 */ /* 0x000ea40000000000 */
[----:B--2---:R1:W2:Y:S02]  /*2a00*/  @!UP2 SYNCS.EXCH.64 URZ, [UR9+0x3810], UR4 ;  /* 0x0038100409ffa5b2 */ /* 0x0042a40008000100 */
[----:B--2---:R-:W-:Y:S06]  /*2a10*/  BAR.SYNC.DEFER_BLOCKING 0x0 ;  /* 0x0000000000007b1d */ /* 0x004fec0000010000 */
[----:B-1----:R-:W-:Y:S05]  /*2a20*/  BRA.U UP1, `(.L_x_16) ;  /* 0x0000000101507547 */ /* 0x002fea000b800000 */
[----:B------:R-:W-:Y:S01]  /*2a30*/  UIADD3 UR4, UPT, UPT, UR9, 0x3810, URZ ;  /* 0x0000381009047890 */ /* 0x000fe2000fffe0ff */
[----:B------:R-:W-:Y:S01]  /*2a40*/  UMOV UR19, 0x40004040 ;  /* 0x4000404000137882 */ /* 0x000fe20000000000 */
[----:B------:R-:W-:Y:S01]  /*2a50*/  UMOV UR16, UR26 ;  /* 0x0000001a00107c82 */ /* 0x000fe20008000000 */
[----:B------:R-:W-:Y:S01]  /*2a60*/  UMOV UR17, 0x40004040 ;  /* 0x4000404000117882 */ /* 0x000fe20000000000 */
[----:B------:R-:W-:Y:S01]  /*2a70*/  UMOV UR20, 0x0 ;  /* 0x0000000000147882 */ /* 0x000fe20000000000 */
[----:B------:R-:W-:Y:S01]  /*2a80*/  UMOV UR21, 0x4048490 ;  /* 0x0404849000157882 */ /* 0x000fe20000000000 */
[----:B------:R-:W-:Y:S01]  /*2a90*/  UMOV UR22, 0x0 ;  /* 0x0000000000167882 */ /* 0x000fe20000000000 */
[----:B------:R-:W-:Y:S01]  /*2aa0*/  UMOV UR23, 0x4048490 ;  /* 0x0404849000177882 */ /* 0x000fe20000000000 */
[----:B------:R-:W-:Y:S01]  /*2ab0*/  UMOV UR42, 0x0 ;  /* 0x00000000002a7882 */ /* 0x000fe20000000000 */
[----:B------:R-:W-:Y:S01]  /*2ac0*/  UMOV UR43, 0x4048490 ;  /* 0x04048490002b7882 */ /* 0x000fe20000000000 */
[----:B------:R1:W-:Y:S01]  /*2ad0*/  UTCHMMA gdesc[UR18], gdesc[UR16], tmem[UR11], tmem[UR20], idesc[UR21], !UPT ;  /* 0x00ff1410120075ea */ /* 0x0003e2000f80000b */
[----:B------:R-:W-:Y:S01]  /*2ae0*/  UMOV UR5, URZ ;  /* 0x000000ff00057c82 */ /* 0x000fe20008000000 */
        /* <DEDUP_REMOVED lines=8> */
.L_x_16:
[----:B------:R-:W2:Y:S01]  /*2b70*/  SYNCS.PHASECHK.TRANS64.TRYWAIT P0, [UR9+0x3810], RZ ;  /* 0x003810ffff0075a7 */ /* 0x000ea20008001109 */
[----:B------:R-:W-:Y:S01]  /*2b80*/  IADD3 R13, P1, PT, R36, UR6, RZ ;  /* 0x00000006240d7c10 */ /* 0x000fe2000ff3e0ff */
[----:B--2---:R-:W-:-:S12]  /*2b90*/  @!P0 BRA `(.L_x_17) ;  /* 0x0000002400808947 */ /* 0x004fd80003800000 */
.L_x_25:
[----:B------:R-:W-:Y:S01]  /*2ba0*/  BAR.SYNC.DEFER_BLOCKING 0x0 ;  /* 0x0000000000007b1d */ /* 0x000fe20000010000 */
[----:B------:R-:W-:Y:S01]  /*2bb0*/  IMAD.X R14, RZ, RZ, UR7, P1 ;  /* 0x00000007ff0e7e24 */ /* 0x000fe200088e06ff */
[C---:B------:R-:W-:Y:S01]  /*2bc0*/  IADD3 R18, P0, PT, R13.reuse, 0x12, RZ ;  /* 0x000000120d127810 */ /* 0x040fe20007f1e0ff */
[----:B------:R-:W-:Y:S01]  /*2bd0*/  IMAD.U32 R12, R12, -0x80000000, RZ ;  /* 0x800000000c0c7824 */ /* 0x000fe200078e00ff */
[C---:B------:R-:W-:Y:S02]  /*2be0*/  IADD3 R16, P2, PT, R13.reuse, 0x10, RZ ;  /* 0x000000100d107810 */ /* 0x040fe40007f5e0ff */
[----:B------:R-:W-:Y:S01]  /*2bf0*/  IADD3 R20, P1, PT, R13, 0x13, RZ ;  /* 0x000000130d147810 */ /* 0x000fe20007f3e0ff */
[----:B------:R-:W-:Y:S01]  /*2c00*/  IMAD.X R17, RZ, RZ, R14, P0 ;  /* 0x000000ffff117224 */ /* 0x000fe200000e060e */
[----:B------:R-:W-:Y:S01]  /*2c10*/  LDTM.16dp32bit_t0_t15.x8 R4, tmem[UR10+0x100000] ;  /* 0x1000000a000479ee */ /* 0x000fe20008980000 */
[----:B------:R-:W2:Y:S01]  /*2c20*/  LDTM.16dp32bit_t16_t31.x8 R4, tmem[UR10+0x100008] ;  /* 0x1000080a000479ee */ /* 0x000ea200089a0000 */
[----:B------:R-:W-:-:S02]  /*2c30*/  ISETP.GT.U32.AND P4, PT, R18, R45, PT ;  /* 0x0000002d1200720c */ /* 0x000fc40003f84070 */
[-C--:B------:R-:W-:Y:S01]  /*2c40*/  IADD3.X R15, PT, PT, RZ, R14.reuse, RZ, P2, !PT ;  /* 0x0000000eff0f7210 */ /* 0x080fe200017fe4ff */
[--C-:B------:R-:W-:Y:S01]  /*2c50*/  IMAD.X R19, RZ, RZ, R14.reuse, P1 ;  /* 0x000000ffff137224 */ /* 0x100fe200008e060e */
[C---:B------:R-:W-:Y:S02]  /*2c60*/  IADD3 R18, P2, PT, R13.reuse, 0x14, RZ ;  /* 0x000000140d127810 */ /* 0x040fe40007f5e0ff */
[-C--:B------:R-:W-:Y:S02]  /*2c70*/  ISETP.GT.U32.AND P3, PT, R20, R45.reuse, PT ;  /* 0x0000002d1400720c */ /* 0x080fe40003f64070 */
[C---:B------:R-:W-:Y:S01]  /*2c80*/  IADD3 R20, P0, PT, R13.reuse, 0x15, RZ ;  /* 0x000000150d147810 */ /* 0x040fe20007f1e0ff */
[--C-:B------:R-:W-:Y:S01]  /*2c90*/  IMAD.X R21, RZ, RZ, R14.reuse, P2 ;  /* 0x000000ffff157224 */ /* 0x100fe200010e060e */
[C---:B------:R-:W-:Y:S02]  /*2ca0*/  IADD3 R22, P1, PT, R13.reuse, 0x16, RZ ;  /* 0x000000160d167810 */ /* 0x040fe40007f3e0ff */
[----:B------:R-:W-:Y:S01]  /*2cb0*/  IADD3 R24, P2, PT, R13, 0x17, RZ ;  /* 0x000000170d187810 */ /* 0x000fe20007f5e0ff */
[--C-:B------:R-:W-:Y:S01]  /*2cc0*/  IMAD.X R23, RZ, RZ, R14.reuse, P0 ;  /* 0x000000ffff177224 */ /* 0x100fe200000e060e */
[-C--:B------:R-:W-:Y:S01]  /*2cd0*/  ISETP.GT.U32.AND P0, PT, R18, R45.reuse, PT ;  /* 0x0000002d1200720c */ /* 0x080fe20003f04070 */
[----:B------:R-:W3:Y:S01]  /*2ce0*/  @!P6 SYNCS.CCTL.IV [UR9+0x3810] ;  /* 0x00381000ff00e9b1 */ /* 0x000ee20008000009 */
[----:B------:R-:W-:Y:S01]  /*2cf0*/  IADD3.X R18, PT, PT, RZ, R14, RZ, P1, !PT ;  /* 0x0000000eff127210 */ /* 0x000fe20000ffe4ff */
[----:B------:R-:W-:Y:S01]  /*2d00*/  IMAD.X R14, RZ, RZ, R14, P2 ;  /* 0x000000ffff0e7224 */ /* 0x000fe200010e060e */
[CC--:B------:R-:W-:Y:S01]  /*2d10*/  ISETP.GT.U32.AND P2, PT, R16.reuse, R45.reuse, PT ;  /* 0x0000002d1000720c */ /* 0x0c0fe20003f44070 */
[----:B------:R-:W-:Y:S01]  /*2d20*/  NOP ;  /* 0x0000000000007918 */ /* 0x000fe20000000000 */
[----:B------:R-:W-:-:S02]  /*2d30*/  ISETP.GE.U32.AND P1, PT, R16, R45, PT ;  /* 0x0000002d1000720c */ /* 0x000fc40003f26070 */
[----:B------:R-:W-:Y:S01]  /*2d40*/  ISETP.GT.U32.AND.EX P2, PT, R15, RZ, PT, P2 ;  /* 0x000000ff0f00720c */ /* 0x000fe20003f44120 */
[----:B0-2---:R-:W-:Y:S01]  /*2d50*/  FMUL R4, R4, UR41 ;  /* 0x0000002904047c20 */ /* 0x005fe20008400000 */
[----:B------:R-:W-:Y:S01]  /*2d60*/  FMUL R5, R5, UR41 ;  /* 0x0000002905057c20 */ /* 0x000fe20008400000 */
[----:B------:R-:W-:Y:S01]  /*2d70*/  ISETP.GE.U32.AND.EX P1, PT, R15, RZ, PT, P1 ;  /* 0x000000ff0f00720c */ /* 0x000fe20003f26110 */
[----:B------:R-:W-:Y:S01]  /*2d80*/  FMUL R6, R6, UR41 ;  /* 0x0000002906067c20 */ /* 0x000fe20008400000 */
[----:B------:R-:W-:Y:S01]  /*2d90*/  ISETP.GT.U32.AND.EX P4, PT, R17, RZ, PT, P4 ;  /* 0x000000ff1100720c */ /* 0x000fe20003f84140 */
[----:B------:R-:W-:Y:S01]  /*2da0*/  FMUL R7, R7, UR41 ;  /* 0x0000002907077c20 */ /* 0x000fe20008400000 */
[----:B------:R-:W-:Y:S01]  /*2db0*/  FSEL R13, R4, -INF , !P2 ;  /* 0xff800000040d7808 */ /* 0x000fe20005000000 */
[----:B------:R-:W-:Y:S01]  /*2dc0*/  FMUL R8, R8, UR41 ;  /* 0x0000002908087c20 */ /* 0x000fe20008400000 */
[----:B------:R-:W-:Y:S01]  /*2dd0*/  FSEL R5, R5, -INF , !P1 ;  /* 0xff80000005057808 */ /* 0x000fe20004800000 */
[----:B------:R-:W-:Y:S01]  /*2de0*/  FMUL R9, R9, UR41 ;  /* 0x0000002909097c20 */ /* 0x000fe20008400000 */
[-C--:B------:R-:W-:Y:S01]  /*2df0*/  ISETP.GT.U32.AND P2, PT, R20, R45.reuse, PT ;  /* 0x0000002d1400720c */ /* 0x080fe20003f44070 */
[----:B------:R-:W-:Y:S01]  /*2e00*/  FMUL R10, R10, UR41 ;  /* 0x000000290a0a7c20 */ /* 0x000fe20008400000 */
[----:B------:R-:W-:Y:S01]  /*2e10*/  ISETP.GT.U32.AND P1, PT, R22, R45, PT ;  /* 0x0000002d1600720c */ /* 0x000fe20003f24070 */
[----:B------:R-:W-:Y:S01]  /*2e20*/  FMUL R11, R11, UR41 ;  /* 0x000000290b0b7c20 */ /* 0x000fe20008400000 */
[----:B------:R-:W-:-:S02]  /*2e30*/  FSEL R6, R6, -INF , !P4 ;  /* 0xff80000006067808 */ /* 0x000fc40006000000 */
[----:B------:R-:W-:Y:S02]  /*2e40*/  ISETP.GT.U32.AND.EX P3, PT, R19, RZ, PT, P3 ;  /* 0x000000ff1300720c */ /* 0x000fe40003f64130 */
[----:B------:R-:W-:Y:S02]  /*2e50*/  ISETP.GT.U32.AND.EX P0, PT, R21, RZ, PT, P0 ;  /* 0x000000ff1500720c */ /* 0x000fe40003f04100 */
[----:B------:R-:W-:Y:S02]  /*2e60*/  ISETP.GT.U32.AND P4, PT, R24, R45, PT ;  /* 0x0000002d1800720c */ /* 0x000fe40003f84070 */
[----:B------:R-:W-:Y:S02]  /*2e70*/  ISETP.GT.U32.AND.EX P2, PT, R23, RZ, PT, P2 ;  /* 0x000000ff1700720c */ /* 0x000fe40003f44120 */
[----:B------:R-:W-:Y:S01]  /*2e80*/  ISETP.GT.U32.AND.EX P1, PT, R18, RZ, PT, P1 ;  /* 0x000000ff1200720c */ /* 0x000fe20003f24110 */
[----:B------:R-:W-:Y:S01]  /*2e90*/  IMAD.WIDE R18, R53, 0x2, R60 ;  /* 0x0000000235127825 */ /* 0x000fe200078e023c */
[----:B------:R-:W-:-:S02]  /*2ea0*/  FSEL R7, R7, -INF , !P3 ;  /* 0xff80000007077808 */ /* 0x000fc40005800000 */
[----:B------:R-:W-:Y:S02]  /*2eb0*/  FSEL R8, R8, -INF , !P0 ;  /* 0xff80000008087808 */ /* 0x000fe40004000000 */
[----:B------:R-:W-:Y:S01]  /*2ec0*/  FMNMX3 R4, R13, R5, R6, !PT ;  /* 0x000000050d047276 */ /* 0x000fe20007800006 */
[----:B---3--:R-:W0:Y:S01]  /*2ed0*/  SYNCS.PHASECHK.TRANS64.TRYWAIT P0, [UR30], R12 ;  /* 0x0000000cff0075a7 */ /* 0x008e22000800111e */
[----:B------:R-:W-:Y:S02]  /*2ee0*/  ISETP.GT.U32.AND.EX P4, PT, R14, RZ, PT, P4 ;  /* 0x000000ff0e00720c */ /* 0x000fe40003f84140 */
[----:B------:R-:W-:Y:S02]  /*2ef0*/  FSEL R9, R9, -INF , !P2 ;  /* 0xff80000009097808 */ /* 0x000fe40005000000 */
[----:B------:R-:W-:Y:S02]  /*2f00*/  FSEL R10, R10, -INF , !P1 ;  /* 0xff8000000a0a7808 */ /* 0x000fe40004800000 */
[----:B------:R-:W-:-:S02]  /*2f10*/  FMNMX3 R4, R4, R7, R8, !PT ;  /* 0x0000000704047276 */ /* 0x000fc40007800008 */
[----:B------:R-:W-:Y:S02]  /*2f20*/  FSEL R11, R11, -INF , !P4 ;  /* 0xff8000000b0b7808 */ /* 0x000fe40006000000 */
[----:B------:R-:W-:-:S04]  /*2f30*/  FMNMX3 R4, R4, R9, R10, !PT ;  /* 0x0000000904047276 */ /* 0x000fc8000780000a */
[----:B------:R-:W-:-:S05]  /*2f40*/  FMNMX R4, R11, R4, !PT ;  /* 0x000000040b047209 */ /* 0x000fca0007800000 */
[----:B------:R-:W2:Y:S02]  /*2f50*/  SHFL.BFLY PT, R68, R4, 0x10, 0x1f ;  /* 0x0e001f0004447f89 */ /* 0x000ea400000e0000 */
[----:B--2---:R-:W-:-:S05]  /*2f60*/  FMNMX3 R68, R4, R68, R71, !PT ;  /* 0x0000004404447276 */ /* 0x004fca0007800047 */
        /* <DEDUP_REMOVED lines=8> */
[----:B------:R-:W-:Y:S01]  /*2ff0*/  MUFU.EX2 R20, R13 ;  /* 0x0000000d00147308 */ /* 0x000fe20000000800 */
[--C-:B------:R-:W-:Y:S01]  /*3000*/  FADD R8, R8, -R68.reuse ;  /* 0x8000004408087221 */ /* 0x100fe20000000000 */
[--C-:B------:R-:W-:Y:S01]  /*3010*/  FADD R9, R9, -R68.reuse ;  /* 0x8000004409097221 */ /* 0x100fe20000000000 */
[--C-:B------:R-:W-:Y:S01]  /*3020*/  FADD R10, R10, -R68.reuse ;  /* 0x800000440a0a7221 */ /* 0x100fe20000000000 */
[----:B------:R-:W-:Y:S01]  /*3030*/  FADD R11, R11, -R68 ;  /* 0x800000440b0b7221 */ /* 0x000fe20000000000 */
[----:B------:R-:W-:Y:S01]  /*3040*/  FMUL R8, R8, 1.4426950216293334961 ;  /* 0x3fb8aa3b08087820 */ /* 0x000fe20000400000 */
[----:B------:R-:W-:Y:S01]  /*3050*/  FMUL R9, R9, 1.4426950216293334961 ;  /* 0x3fb8aa3b09097820 */ /* 0x000fe20000400000 */
[----:B------:R-:W-:Y:S01]  /*3060*/  FMUL R10, R10, 1.4426950216293334961 ;  /* 0x3fb8aa3b0a0a7820 */ /* 0x000fe20000400000 */
[----:B------:R-:W2:Y:S01]  /*3070*/  MUFU.EX2 R21, R5 ;  /* 0x0000000500157308 */ /* 0x000ea20000000800 */
[----:B------:R-:W-:-:S07]  /*3080*/  FMUL R11, R11, 1.4426950216293334961 ;  /* 0x3fb8aa3b0b0b7820 */ /* 0x000fce0000400000 */
[----:B------:R-:W3:Y:S08]  /*3090*/  MUFU.EX2 R22, R6 ;  /* 0x0000000600167308 */ /* 0x000ef00000000800 */
[----:B------:R4:W5:Y:S01]  /*30a0*/  MUFU.EX2 R23, R7 ;  /* 0x0000000700177308 */ /* 0x0009620000000800 */
[----:B--2---:R-:W-:-:S07]  /*30b0*/  FADD R5, R20, R21 ;  /* 0x0000001514057221 */ /* 0x004fce0000000000 */
[----:B------:R-:W2:Y:S01]  /*30c0*/  MUFU.EX2 R24, R8 ;  /* 0x0000000800187308 */ /* 0x000ea20000000800 */
[----:B---3--:R-:W-:Y:S01]  /*30d0*/  FADD R4, R22, R5 ;  /* 0x0000000516047221 */ /* 0x008fe20000000000 */
[----:B----4-:R-:W-:-:S06]  /*30e0*/  IMAD.WIDE R6, R53, 0x2, R62 ;  /* 0x0000000235067825 */ /* 0x010fcc00078e023e */
[----:B------:R-:W3:Y:S01]  /*30f0*/  MUFU.EX2 R25, R9 ;  /* 0x0000000900197308 */ /* 0x000ee20000000800 */
[----:B-----5:R-:W-:-:S07]  /*3100*/  FADD R5, R23, R4 ;  /* 0x0000000417057221 */ /* 0x020fce0000000000 */
[----:B------:R-:W4:Y:S01]  /*3110*/  MUFU.EX2 R26, R10 ;  /* 0x0000000a001a7308 */ /* 0x000f220000000800 */
[----:B--2---:R-:W-:-:S07]  /*3120*/  FADD R4, R24, R5 ;  /* 0x0000000518047221 */ /* 0x004fce0000000000 */
[----:B------:R-:W2:Y:S01]  /*3130*/  MUFU.EX2 R27, R11 ;  /* 0x0000000b001b7308 */ /* 0x000ea20000000800 */
[----:B---3--:R-:W-:-:S04]  /*3140*/  FADD R5, R25, R4 ;  /* 0x0000000419057221 */ /* 0x008fc80000000000 */
[----:B----4-:R-:W-:Y:S01]  /*3150*/  FADD R70, R26, R5 ;  /* 0x000000051a467221 */ /* 0x010fe20000000000 */
[----:B------:R-:W-:-:S04]  /*3160*/  IMAD.WIDE R4, R53, 0x2, R64 ;  /* 0x0000000235047825 */ /* 0x000fc800078e0240 */
[----:B--2---:R-:W-:-:S05]  /*3170*/  FADD R70, R27, R70 ;  /* 0x000000461b467221 */ /* 0x004fca0000000000 */
[----:B------:R2:W3:Y:S01]  /*3180*/  SHFL.BFLY PT, R69, R70, 0x10, 0x1f ;  /* 0x0e001f0046457f89 */ /* 0x0004e200000e0000 */
[----:B0-----:R-:W-:Y:S05]  /*3190*/  @!P0 BRA `(.L_x_18) ;  /* 0x00000020000c8947 */ /* 0x001fea0003800000 */
.L_x_26:
[C---:B------:R-:W-:Y:S01]  /*31a0*/  IMAD.WIDE R8, R53.reuse, 0x2, R58 ;  /* 0x0000000235087825 */ /* 0x040fe200078e023a */
[----:B------:R0:W4:Y:S03]  /*31b0*/  LDG.E.U16 R29, desc[UR24][R4.64] ;  /* 0x00000018041d7981 */ /* 0x000126000c1e1500 */
[C---:B------:R-:W-:Y:S01]  /*31c0*/  IMAD.WIDE R10, R53.reuse, 0x2, R56 ;  /* 0x00000002350a7825 */ /* 0x040fe200078e0238 */
[----:B--2---:R5:W2:Y:S03]  /*31d0*/  LDG.E.U16 R87, desc[UR24][R6.64] ;  /* 0x0000001806577981 */ /* 0x004aa6000c1e1500 */
[C---:B------:R-:W-:Y:S01]  /*31e0*/  IMAD.WIDE R12, R53.reuse, 0x2, R54 ;  /* 0x00000002350c7825 */ /* 0x040fe200078e0236 */
[----:B---3--:R-:W3:Y:S03]  /*31f0*/  LDG.E.U16 R89, desc[UR24][R18.64] ;  /* 0x0000001812597981 */ /* 0x008ee6000c1e1500 */
[C---:B------:R-:W-:Y:S01]  /*3200*/  IMAD.WIDE R14, R53.reuse, 0x2, R48 ;  /* 0x00000002350e7825 */ /* 0x040fe200078e0230 */
[----:B------:R-:W3:Y:S03]  /*3210*/  LDG.E.U16 R91, desc[UR24][R8.64] ;  /* 0x00000018085b7981 */ /* 0x000ee6000c1e1500 */
[----:B------:R-:W-:Y:S01]  /*3220*/  IMAD.WIDE R16, R53, 0x2, R46 ;  /* 0x0000000235107825 */ /* 0x000fe200078e022e */
[----:B------:R-:W3:Y:S04]  /*3230*/  LDG.E.U16 R93, desc[UR24][R10.64] ;  /* 0x000000180a5d7981 */ /* 0x000ee8000c1e1500 */
[----:B------:R-:W3:Y:S04]  /*3240*/  LDG.E.U16 R86, desc[UR24][R12.64] ;  /* 0x000000180c567981 */ /* 0x000ee8000c1e1500 */
[----:B------:R-:W3:Y:S04]  /*3250*/  LDG.E.U16 R88, desc[UR24][R14.64] ;  /* 0x000000180e587981 */ /* 0x000ee8000c1e1500 */
[----:B------:R-:W3:Y:S01]  /*3260*/  LDG.E.U16 R90, desc[UR24][R16.64] ;  /* 0x00000018105a7981 */ /* 0x000ee2000c1e1500 */
[----:B0-----:R-:W-:-:S02]  /*3270*/  F2FP.BF16.F32.PACK_AB R4, R21, R20 ;  /* 0x000000141504723e */ /* 0x001fc400000010ff */
[----:B------:R-:W-:Y:S02]  /*3280*/  F2FP.BF16.F32.PACK_AB R5, R23, R22 ;  /* 0x000000161705723e */ /* 0x000fe400000010ff */
[----:B-----5:R-:W-:Y:S02]  /*3290*/  F2FP.BF16.F32.PACK_AB R6, R25, R24 ;  /* 0x000000181906723e */ /* 0x020fe400000010ff */
[----:B------:R-:W-:Y:S01]  /*32a0*/  F2FP.BF16.F32.PACK_AB R7, R27, R26 ;  /* 0x0000001a1b07723e */ /* 0x000fe200000010ff */
[----:B------:R-:W-:-:S03]  /*32b0*/  FADD R71, -R68, R71 ;  /* 0x0000004744477221 */ /* 0x000fc60000000100 */
[----:B------:R-:W-:Y:S01]  /*32c0*/  STTM.16dp32bit_t0_t15.x4 tmem[UR10+0x40], R4 ;  /* 0x00004004000079ed */ /* 0x000fe2000890000a */
[----:B------:R-:W-:Y:S01]  /*32d0*/  STTM.16dp32bit_t16_t31.x4 tmem[UR10+0x44], R4 ;  /* 0x00004404000079ed */ /* 0x000fe2000892000a */
[----:B------:R-:W-:-:S06]  /*32e0*/  FMUL R71, R71, 1.4426950216293334961 ;  /* 0x3fb8aa3b47477820 */ /* 0x000fcc0000400000 */
[----:B------:R-:W0:Y:S01]  /*32f0*/  MUFU.EX2 R71, R71 ;  /* 0x0000004700477308 */ /* 0x000e220000000800 */
[----:B------:R-:W-:Y:S01]  /*3300*/  ULEA UR30, UR29, UR9, 0x3 ;  /* 0x000000091d1e7291 */ /* 0x000fe2000f8e18ff */
[----:B------:R-:W-:Y:S01]  /*3310*/  FADD R70, R70, R69 ;  /* 0x0000004546467221 */ /* 0x000fe20000000000 */
[----:B------:R-:W-:Y:S02]  /*3320*/  IMAD.MOV.U32 R69, RZ, RZ, R51 ;  /* 0x000000ffff457224 */ /* 0x000fe400078e0033 */
[----:B------:R-:W-:Y:S01]  /*3330*/  UIADD3 UR30, UPT, UPT, UR30, 0x3800, URZ ;  /* 0x000038001e1e7890 */ /* 0x000fe2000fffe0ff */
[----:B----4-:R4:W-:Y:S04]  /*3340*/  STS.U16 [R42+UR9+0x3000], R29 ;  /* 0x0030001d2a007988 */ /* 0x0109e80008000409 */
[----:B--2---:R2:W-:Y:S04]  /*3350*/  STS.U16 [R42+UR9+0x3100], R87 ;  /* 0x003100572a007988 */ /* 0x0045e80008000409 */
[----:B---3--:R2:W-:Y:S04]  /*3360*/  STS.U16 [R42+UR9+0x3200], R89 ;  /* 0x003200592a007988 */ /* 0x0085e80008000409 */
[----:B------:R2:W-:Y:S04]  /*3370*/  STS.U16 [R42+UR9+0x3300], R91 ;  /* 0x0033005b2a007988 */ /* 0x0005e80008000409 */
[----:B------:R2:W-:Y:S04]  /*3380*/  STS.U16 [R42+UR9+0x3400], R93 ;  /* 0x0034005d2a007988 */ /* 0x0005e80008000409 */
[----:B------:R2:W-:Y:S04]  /*3390*/  STS.U16 [R42+UR9+0x3500], R86 ;  /* 0x003500562a007988 */ /* 0x0005e80008000409 */
[----:B------:R2:W-:Y:S04]  /*33a0*/  STS.U16 [R42+UR9+0x3600], R88 ;  /* 0x003600582a007988 */ /* 0x0005e80008000409 */
[----:B------:R2:W-:Y:S01]  /*33b0*/  STS.U16 [R42+UR9+0x3700], R90 ;  /* 0x0037005a2a007988 */ /* 0x0005e20008000409 */
[----:B------:R-:W3:Y:S02]  /*33c0*/  FENCE.VIEW.ASYNC.T ;  /* 0x00000000000073c6 */ /* 0x000ee40000000200 */
[----:B---3--:R-:W-:Y:S06]  /*33d0*/  BAR.SYNC.DEFER_BLOCKING 0x0 ;  /* 0x0000000000007b1d */ /* 0x008fec0000010000 */
[----:B----4-:R-:W-:Y:S01]  /*33e0*/  LDTM.16dp32bit_t0_t15.x32 R4, tmem[UR10] ;  /* 0x0000000a000479ee */ /* 0x010fe20008a80000 */
[----:B------:R-:W0:Y:S01]  /*33f0*/  LDTM.16dp32bit_t16_t31.x32 R4, tmem[UR10+0x20] ;  /* 0x0000200a000479ee */ /* 0x000e220008aa0000 */
[----:B------:R-:W-:Y:S01]  /*3400*/  NOP ;  /* 0x0000000000007918 */ /* 0x000fe20000000000 */
[C---:B0-----:R-:W-:Y:S01]  /*3410*/  FMUL R4, R71.reuse, R4 ;  /* 0x0000000447047220 */ /* 0x041fe20000400000 */
        /* <DEDUP_REMOVED lines=32> */
[----:B------:R2:W-:Y:S01]  /*3620*/  STTM.16dp32bit_t16_t31.x32 tmem[UR10+0x20], R4 ;  /* 0x00002004000079ed */ /* 0x0005e20008aa000a */
[----:B------:R-:W0:Y:S02]  /*3630*/  FENCE.VIEW.ASYNC.T ;  /* 0x00000000000073c6 */ /* 0x000e240000000200 */
[----:B0-----:R-:W-:Y:S06]  /*3640*/  BAR.SYNC.DEFER_BLOCKING 0x0 ;  /* 0x0000000000007b1d */ /* 0x001fec0000010000 */
[----:B------:R0:W-:Y:S06]  /*3650*/  MEMBAR.ALL.CTA ;  /* 0x0000000000007992 */ /* 0x0001ec0000008000 */
[----:B0-----:R-:W0:Y:S02]  /*3660*/  FENCE.VIEW.ASYNC.S ;  /* 0x00000000000073c6 */ /* 0x001e240000000000 */
[----:B0-----:R-:W-:Y:S06]  /*3670*/  BAR.SYNC.DEFER_BLOCKING 0x0 ;  /* 0x0000000000007b1d */ /* 0x001fec0000010000 */
[----:B------:R-:W-:Y:S05]  /*3680*/  BRA.U UP1, `(.L_x_19) ;  /* 0x0000000101287547 */ /* 0x000fea000b800000 */
[----:B-1----:R-:W-:Y:S01]  /*3690*/  UMOV UR4, UR30 ;  /* 0x0000001e00047c82 */ /* 0x002fe20008000000 */
[----:B------:R-:W-:Y:S01]  /*36a0*/  UMOV UR5, URZ ;  /* 0x000000ff00057c82 */ /* 0x000fe20008000000 */
[----:B------:R-:W-:Y:S01]  /*36b0*/  UMOV UR16, UR27 ;  /* 0x0000001b00107c82 */ /* 0x000fe20008000000 */
[----:B------:R-:W-:Y:S01]  /*36c0*/  UMOV UR17, 0xc0004010 ;  /* 0xc000401000117882 */ /* 0x000fe20000000000 */
[----:B------:R-:W-:Y:S01]  /*36d0*/  UMOV UR20, 0x0 ;  /* 0x0000000000147882 */ /* 0x000fe20000000000 */
[----:B------:R-:W-:Y:S01]  /*36e0*/  UMOV UR21, 0x4100490 ;  /* 0x0410049000157882 */ /* 0x000fe20000000000 */
[----:B------:R-:W-:Y:S01]  /*36f0*/  UMOV UR4, UR4 ;  /* 0x0000000400047c82 */ /* 0x000fe20008000000 */
[----:B------:R0:W-:Y:S01]  /*3700*/  UTCHMMA tmem[UR40], gdesc[UR16], tmem[UR31], tmem[UR20], idesc[UR21], UPT ;  /* 0x00ff1410280079ea */ /* 0x0001e2000b80001f */
[----:B------:R0:W-:Y:S01]  /*3710*/  UTCBAR [UR4], URZ ;  /* 0x000000ff040073e9 */ /* 0x0001e200080000ff */
[----:B------:R-:W-:Y:S02]  /*3720*/  NOP ;  /* 0x0000000000007918 */ /* 0x000fe40000000000 */
.L_x_19:
[----:B------:R-:W-:Y:S01]  /*3730*/  UIADD3 UR6, UP2, UPT, UR6, 0x10, URZ ;  /* 0x0000001006067890 */ /* 0x000fe2000ff5e0ff */
[----:B------:R-:W-:Y:S01]  /*3740*/  IADD3 R53, PT, PT, R53, UR28, RZ ;  /* 0x0000001c35357c10 */ /* 0x000fe2000fffe0ff */
[----:B------:R-:W-:Y:S01]  /*3750*/  UIADD3 UR29, UPT, UPT, UR29, 0x1, URZ ;  /* 0x000000011d1d7890 */ /* 0x000fe2000fffe0ff */
[----:B------:R-:W-:Y:S01]  /*3760*/  FFMA R44, R71, R44, R70 ;  /* 0x0000002c472c7223 */ /* 0x000fe20000000046 */
[----:B------:R-:W-:Y:S01]  /*3770*/  UIADD3.X UR7, UPT, UPT, URZ, UR7, URZ, UP2, !UPT ;  /* 0x00000007ff077290 */ /* 0x000fe200097fe4ff */
[----:B------:R-:W-:Y:S01]  /*3780*/  IMAD.IADD R52, R43, 0x1, R52 ;  /* 0x000000012b347824 */ /* 0x000fe200078e0234 */
[----:B------:R-:W-:Y:S01]  /*3790*/  ISETP.LE.U32.AND P0, PT, R50, UR6, PT ;  /* 0x0000000632007c0c */ /* 0x000fe2000bf03070 */
[----:B------:R-:W-:Y:S01]  /*37a0*/  UISETP.GT.AND UP2, UPT, UR29, 0x1, UPT ;  /* 0x000000011d00788c */ /* 0x000fe2000bf44270 */
[----:B--2---:R-:W-:Y:S02]  /*37b0*/  IMAD.MOV.U32 R12, RZ, RZ, R69 ;  /* 0x000000ffff0c7224 */ /* 0x004fe400078e0045 */
[----:B------:R-:W-:Y:S01]  /*37c0*/  IMAD.U32 R4, RZ, RZ, UR7 ;  /* 0x00000007ff047e24 */ /* 0x000fe2000f8e00ff */
[----:B01----:R-:W-:Y:S01]  /*37d0*/  USEL UR4, URZ, 0x1, !UP2 ;  /* 0x00000001ff047887 */ /* 0x003fe2000d000000 */
[----:B------:R-:W-:Y:S01]  /*37e0*/  IMAD.MOV.U32 R71, RZ, RZ, R68 ;  /* 0x000000ffff477224 */ /* 0x000fe200078e0044 */
[----:B------:R-:W-:-:S02]  /*37f0*/  USEL UR29, UR29, URZ, !UP2 ;  /* 0x000000ff1d1d7287 */ /* 0x000fc4000d000000 */
[----:B------:R-:W-:Y:S02]  /*3800*/  ISETP.GE.U32.AND.EX P0, PT, R4, RZ, PT, P0 ;  /* 0x000000ff0400720c */ /* 0x000fe40003f06100 */
[----:B------:R-:W-:-:S11]  /*3810*/  LOP3.LUT R51, R51, UR4, RZ, 0x3c, !PT ;  /* 0x0000000433337c12 */ /* 0x000fd6000f8e3cff */
[----:B------:R-:W-:Y:S05]  /*3820*/  @!P0 BRA `(.L_x_20) ;  /* 0xffffffec00f48947 */ /* 0x000fea000383ffff */
[----:B------:R-:W-:Y:S01]  /*3830*/  ISETP.GE.AND P0, PT, R38, 0x1, PT ;  /* 0x000000012600780c */ /* 0x000fe20003f06270 */
[----:B------:R-:W-:-:S12]  /*3840*/  IMAD.MOV.U32 R71, RZ, RZ, R68 ;  /* 0x000000ffff477224 */ /* 0x000fd800078e0044 */
[----:B------:R-:W-:Y:S05]  /*3850*/  @!P0 BRA `(.L_x_15) ;  /* 0x0000000000108947 */ /* 0x000fea0003800000 */
[----:B------:R-:W-:-:S04]  /*3860*/  SHF.L.U32 R4, R69, 0x1f, RZ ;  /* 0x0000001f45047819 */ /* 0x000fc800000006ff */
[----:B------:R-:W0:Y:S02]  /*3870*/  SYNCS.PHASECHK.TRANS64.TRYWAIT P0, [UR30], R4 ;  /* 0x00000004ff0075a7 */ /* 0x000e24000800111e */
[----:B0-----:R-:W-:Y:S05]  /*3880*/  @!P0 BRA `(.L_x_21) ;  /* 0x00000018005c8947 */ /* 0x001fea0003800000 */
.L_x_27:
[----:B------:R-:W-:-:S07]  /*3890*/  IMAD.MOV.U32 R71, RZ, RZ, R68 ;  /* 0x000000ffff477224 */ /* 0x000fce00078e0044 */
.L_x_15:
[----:B------:R-:W-:Y:S02]  /*38a0*/  IMAD.MOV.U32 R47, RZ, RZ, R44 ;  /* 0x000000ffff2f7224 */ /* 0x000fe400078e002c */
[----:B-1-3--:R-:W-:Y:S01]  /*38b0*/  HFMA2 R6, -RZ, RZ, 1.443359375, -0.2030029296875 ;  /* 0x3dc6b27fff067431 */ /* 0x00afe200000001ff */
[----:B------:R-:W-:Y:S01]  /*38c0*/  BAR.SYNC.DEFER_BLOCKING 0x0 ;  /* 0x0000000000007b1d */ /* 0x000fe20000010000 */
[----:B------:R-:W-:Y:S01]  /*38d0*/  LEA R37, R37, UR9, 0x7 ;  /* 0x0000000925257c11 */ /* 0x000fe2000f8e38ff */
[C---:B------:R-:W-:Y:S01]  /*38e0*/  FMUL R40, R47.reuse, 8388608 ;  /* 0x4b0000002f287820 */ /* 0x040fe20000400000 */
[C---:B------:R-:W-:Y:S01]  /*38f0*/  FSETP.GEU.AND P1, PT, R47.reuse, 1.175494350822287508e-38, PT ;  /* 0x008000002f00780b */ /* 0x040fe20003f2e000 */
[----:B------:R-:W-:Y:S01]  /*3900*/  IMAD.SHL.U32 R45, R0, 0x10, RZ ;  /* 0x00000010002d7824 */ /* 0x000fe200078e00ff */
[----:B------:R-:W-:Y:S01]  /*3910*/  FSETP.GT.AND P0, PT, |R47|, 8.50705917302346158658e+37, PT ;  /* 0x7e8000002f00780b */ /* 0x000fe20003f04200 */
[----:B------:R-:W0:Y:S01]  /*3920*/  LDCU.64 UR4, c[0x0][0x3e0] ;  /* 0x00007c00ff0477ac */ /* 0x000e220008000a00 */
[----:B------:R-:W-:-:S02]  /*3930*/  FSEL R40, R40, R47, !P1 ;  /* 0x0000002f28287208 */ /* 0x000fc40004800000 */
[----:B------:R-:W-:Y:S02]  /*3940*/  LOP3.LUT R38, R0, 0xf, RZ, 0xc0, !PT ;  /* 0x0000000f00267812 */ /* 0x000fe400078ec0ff */
[C---:B------:R-:W-:Y:S01]  /*3950*/  FSETP.GEU.AND P3, PT, |R47|.reuse, 1.175494350822287508e-38, PT ;  /* 0x008000002f00780b */ /* 0x040fe20003f6e200 */
[----:B------:R-:W-:Y:S01]  /*3960*/  VIADD R4, R40, 0xc0cafb0d ;  /* 0xc0cafb0d28047836 */ /* 0x000fe20000000000 */
[----:B------:R-:W-:Y:S01]  /*3970*/  LOP3.LUT R42, R0, 0x60, RZ, 0xc0, !PT ;  /* 0x00000060002a7812 */ /* 0x000fe200078ec0ff */
[----:B------:R-:W-:Y:S01]  /*3980*/  IMAD R37, R38, 0x10, R37 ;  /* 0x0000001026257824 */ /* 0x000fe200078e0225 */
[----:B------:R-:W-:Y:S02]  /*3990*/  SHF.R.U32.HI R38, RZ, 0x2, R0 ;  /* 0x00000002ff267819 */ /* 0x000fe40000011600 */
[----:B------:R-:W-:Y:S01]  /*39a0*/  LOP3.LUT R39, R4, 0xff800000, RZ, 0xc0, !PT ;  /* 0xff80000004277812 */ /* 0x000fe200078ec0ff */
[----:B------:R-:W-:Y:S01]  /*39b0*/  @P0 FMUL R47, R47, 0.25 ;  /* 0x3e8000002f2f0820 */ /* 0x000fe20000400000 */
[----:B------:R-:W-:Y:S01]  /*39c0*/  LOP3.LUT R43, R38, 0x18, RZ, 0xc0, !PT ;  /* 0x00000018262b7812 */ /* 0x000fe200078ec0ff */
[----:B------:R-:W-:Y:S01]  /*39d0*/  IMAD R38, R42, 0x8, R37 ;  /* 0x000000082a267824 */ /* 0x000fe200078e0225 */
[----:B------:R-:W-:Y:S01]  /*39e0*/  FSEL R37, RZ, -23, P1 ;  /* 0xc1b80000ff257808 */ /* 0x000fe20000800000 */
[C---:B------:R-:W-:Y:S01]  /*39f0*/  IMAD.IADD R4, R40.reuse, 0x1, -R39 ;  /* 0x0000000128047824 */ /* 0x040fe200078e0a27 */
[----:B------:R-:W-:Y:S01]  /*3a00*/  ISETP.GE.U32.AND P1, PT, R40, 0x7f800000, PT ;  /* 0x7f8000002800780c */ /* 0x000fe20003f26070 */
[----:B------:R-:W1:Y:S02]  /*3a10*/  @!P6 SYNCS.CCTL.IV [UR9+0x3800] ;  /* 0x00380000ff00e9b1 */ /* 0x000e640008000009 */
[----:B-1----:R-:W-:Y:S01]  /*3a20*/  BAR.SYNC.DEFER_BLOCKING 0x0 ;  /* 0x0000000000007b1d */ /* 0x002fe20000010000 */
[----:B------:R-:W-:Y:S01]  /*3a30*/  FADD R41, R4, -1 ;  /* 0xbf80000004297421 */ /* 0x000fe20000000000 */
[----:B------:R-:W-:Y:S01]  /*3a40*/  @!P3 FMUL R47, R47, 16777216 ;  /* 0x4b8000002f2fb820 */ /* 0x000fe20000400000 */
[----:B0-----:R-:W-:Y:S01]  /*3a50*/  UIMAD UR4, UR8, UR4, URZ ;  /* 0x00000004080472a4 */ /* 0x001fe2000f8e02ff */
[----:B------:R-:W-:Y:S01]  /*3a60*/  FSETP.NEU.AND P2, PT, R40, RZ, PT ;  /* 0x000000ff2800720b */ /* 0x000fe20003f4d000 */
[----:B------:R-:W-:-:S02]  /*3a70*/  FFMA.FTZ R4, R41, R6, -0.16845393180847167969 ;  /* 0xbe2c7f3029047423 */ /* 0x000fc40000010006 */
[----:B------:R-:W-:Y:S02]  /*3a80*/  USHF.L.U32 UR6, UR4, 0x1, URZ ;  /* 0x0000000104067899 */ /* 0x000fe400080006ff */
[----:B------:R-:W-:-:S04]  /*3a90*/  FFMA.FTZ R4, R41, R4, 0.1716887056827545166 ;  /* 0x3e2fcf2a29047423 */ /* 0x000fc80000010004 */
[----:B------:R-:W-:-:S04]  /*3aa0*/  FFMA.FTZ R4, R41, R4, -0.17900948226451873779 ;  /* 0xbe374e4329047423 */ /* 0x000fc80000010004 */
[----:B------:R-:W-:-:S04]  /*3ab0*/  FFMA.FTZ R4, R41, R4, 0.20512372255325317383 ;  /* 0x3e520bf429047423 */ /* 0x000fc80000010004 */
[C---:B------:R-:W-:Y:S01]  /*3ac0*/  FFMA.FTZ R4, R41.reuse, R4, -0.24046532809734344482 ;  /* 0xbe763c8b29047423 */ /* 0x040fe20000010004 */
[----:B------:R-:W0:Y:S03]  /*3ad0*/  @!P6 SYNCS.CCTL.IV [UR9+0x3808] ;  /* 0x00380800ff00e9b1 */ /* 0x000e260008000009 */
[C---:B------:R-:W-:Y:S02]  /*3ae0*/  FFMA.FTZ R36, R41.reuse, R4, 0.28857114911079406738 ;  /* 0x3e93bf9929247423 */ /* 0x040fe40000010004 */
[----:B------:R-:W-:Y:S01]  /*3af0*/  LDTM.16dp32bit_t0_t15.x32 R4, tmem[UR10] ;  /* 0x0000000a000479ee */ /* 0x000fe20008a80000 */
[----:B------:R-:W1:Y:S01]  /*3b00*/  LDTM.16dp32bit_t16_t31.x32 R4, tmem[UR10+0x20] ;  /* 0x0000200a000479ee */ /* 0x000e620008aa0000 */
[----:B------:R-:W-:Y:S01]  /*3b10*/  NOP ;  /* 0x0000000000007918 */ /* 0x000fe20000000000 */
[----:B------:R-:W-:-:S04]  /*3b20*/  FFMA.FTZ R36, R41, R36, -0.36067417263984680176 ;  /* 0xbeb8aa4929247423 */ /* 0x000fc80000010024 */
[----:B------:R-:W-:-:S04]  /*3b30*/  FFMA.FTZ R36, R41, R36, 0.48089820146560668945 ;  /* 0x3ef6384a29247423 */ /* 0x000fc80000010024 */
[----:B------:R-:W-:Y:S01]  /*3b40*/  FFMA.FTZ R42, R41, R36, -0.72134751081466674805 ;  /* 0xbf38aa3b292a7423 */ /* 0x000fe20000010024 */
[----:B------:R-:W-:Y:S02]  /*3b50*/  LOP3.LUT R36, R43, 0x1f, R0, 0xf8, !PT ;  /* 0x0000001f2b247812 */ /* 0x000fe400078ef800 */
[----:B------:R-:W-:Y:S01]  /*3b60*/  LOP3.LUT R0, R0, 0x7f, RZ, 0xc0, !PT ;  /* 0x0000007f00007812 */ /* 0x000fe200078ec0ff */
[C---:B------:R-:W-:Y:S01]  /*3b70*/  FMUL R44, R41.reuse, R42 ;  /* 0x0000002a292c7220 */ /* 0x040fe20000400000 */
[----:B------:R-:W-:Y:S01]  /*3b80*/  I2FP.F32.S32 R42, R39 ;  /* 0x00000027002a7245 */ /* 0x000fe20000201400 */
[C---:B------:R-:W-:Y:S01]  /*3b90*/  IMAD.SHL.U32 R43, R36.reuse, 0x8, RZ ;  /* 0x00000008242b7824 */ /* 0x040fe200078e00ff */
[----:B------:R-:W2:Y:S01]  /*3ba0*/  MUFU.RCP R39, R47 ;  /* 0x0000002f00277308 */ /* 0x000ea20000001000 */
[----:B------:R-:W-:Y:S01]  /*3bb0*/  FMUL R44, R41, R44 ;  /* 0x0000002c292c7220 */ /* 0x000fe20000400000 */
[----:B------:R-:W-:Y:S02]  /*3bc0*/  IMAD.SHL.U32 R36, R36, 0x10, RZ ;  /* 0x0000001024247824 */ /* 0x000fe400078e00ff */
[----:B------:R-:W-:Y:S01]  /*3bd0*/  FFMA.FTZ R42, R42, 1.1920928955078125e-07, R37 ;  /* 0x340000002a2a7823 */ /* 0x000fe20000010025 */
[----:B------:R-:W-:Y:S01]  /*3be0*/  LOP3.LUT R37, R45, 0x30, RZ, 0xc0, !PT ;  /* 0x000000302d257812 */ /* 0x000fe200078ec0ff */
[----:B------:R-:W-:Y:S01]  /*3bf0*/  FFMA.FTZ R41, R41, 1.4426950216293334961, R44 ;  /* 0x3fb8aa3b29297823 */ /* 0x000fe2000001002c */
[----:B------:R-:W-:Y:S01]  /*3c00*/  LOP3.LUT R44, R43, 0xc0, RZ, 0xc0, !PT ;  /* 0x000000c02b2c7812 */ /* 0x000fe200078ec0ff */
[----:B-1----:R-:W-:Y:S01]  /*3c10*/  @P0 FMUL R6, R6, 0.25 ;  /* 0x3e80000006060820 */ /* 0x002fe20000400000 */
[----:B------:R-:W-:Y:S01]  /*3c20*/  @P0 FMUL R5, R5, 0.25 ;  /* 0x3e80000005050820 */ /* 0x000fe20000400000 */
[----:B------:R-:W-:Y:S01]  /*3c30*/  @P0 FMUL R7, R7, 0.25 ;  /* 0x3e80000007070820 */ /* 0x000fe20000400000 */
[----:B------:R-:W-:Y:S01]  /*3c40*/  @P0 FMUL R8, R8, 0.25 ;  /* 0x3e80000008080820 */ /* 0x000fe20000400000 */
[----:B------:R-:W-:Y:S01]  /*3c50*/  @P0 FMUL R10, R10, 0.25 ;  /* 0x3e8000000a0a0820 */ /* 0x000fe20000400000 */
[----:B------:R-:W-:Y:S01]  /*3c60*/  @P0 FMUL R4, R4, 0.25 ;  /* 0x3e80000004040820 */ /* 0x000fe20000400000 */
[----:B------:R-:W-:Y:S01]  /*3c70*/  @!P3 FMUL R6, R6, 16777216 ;  /* 0x4b8000000606b820 */ /* 0x000fe20000400000 */
[----:B------:R-:W-:Y:S01]  /*3c80*/  @!P3 FMUL R5, R5, 16777216 ;  /* 0x4b8000000505b820 */ /* 0x000fe20000400000 */
[----:B------:R-:W-:Y:S01]  /*3c90*/  @!P3 FMUL R7, R7, 16777216 ;  /* 0x4b8000000707b820 */ /* 0x000fe20000400000 */
[----:B------:R-:W-:Y:S01]  /*3ca0*/  @!P3 FMUL R8, R8, 16777216 ;  /* 0x4b8000000808b820 */ /* 0x000fe20000400000 */
[----:B------:R-:W-:Y:S01]  /*3cb0*/  @!P3 FMUL R10, R10, 16777216 ;  /* 0x4b8000000a0ab820 */ /* 0x000fe20000400000 */
[----:B------:R-:W-:Y:S01]  /*3cc0*/  @!P3 FMUL R4, R4, 16777216 ;  /* 0x4b8000000404b820 */ /* 0x000fe20000400000 */
[----:B------:R-:W-:Y:S01]  /*3cd0*/  @P0 FMUL R9, R9, 0.25 ;  /* 0x3e80000009090820 */ /* 0x000fe20000400000 */
[----:B------:R-:W-:Y:S01]  /*3ce0*/  @P0 FMUL R11, R11, 0.25 ;  /* 0x3e8000000b0b0820 */ /* 0x000fe20000400000 */
[----:B--2---:R-:W-:Y:S01]  /*3cf0*/  FMUL R43, R39, R6 ;  /* 0x00000006272b7220 */ /* 0x004fe20000400000 */
[----:B------:R-:W-:Y:S01]  /*3d00*/  @P0 FMUL R12, R12, 0.25 ;  /* 0x3e8000000c0c0820 */ /* 0x000fe20000400000 */
[----:B------:R-:W-:Y:S01]  /*3d10*/  @P0 FMUL R13, R13, 0.25 ;  /* 0x3e8000000d0d0820 */ /* 0x000fe20000400000 */
[----:B------:R-:W-:Y:S01]  /*3d20*/  @P0 FMUL R14, R14, 0.25 ;  /* 0x3e8000000e0e0820 */ /* 0x000fe20000400000 */
[----:B------:R-:W-:Y:S01]  /*3d30*/  @P0 FMUL R17, R17, 0.25 ;  /* 0x3e80000011110820 */ /* 0x000fe20000400000 */
[C---:B------:R-:W-:Y:S01]  /*3d40*/  FMUL R5, R39.reuse, R5 ;  /* 0x0000000527057220 */ /* 0x040fe20000400000 */
[----:B------:R-:W-:Y:S01]  /*3d50*/  FMUL R6, R39, R7 ;  /* 0x0000000727067220 */ /* 0x000fe20000400000 */
[----:B------:R-:W-:Y:S01]  /*3d60*/  @P0 FMUL R15, R15, 0.25 ;  /* 0x3e8000000f0f0820 */ /* 0x000fe20000400000 */
[----:B------:R-:W-:Y:S01]  /*3d70*/  @P0 FMUL R16, R16, 0.25 ;  /* 0x3e80000010100820 */ /* 0x000fe20000400000 */
[----:B------:R-:W-:Y:S01]  /*3d80*/  @P0 FMUL R18, R18, 0.25 ;  /* 0x3e80000012120820 */ /* 0x000fe20000400000 */
[----:B------:R-:W-:Y:S01]  /*3d90*/  @P0 FMUL R19, R19, 0.25 ;  /* 0x3e80000013130820 */ /* 0x000fe20000400000 */
[C---:B------:R-:W-:Y:S01]  /*3da0*/  FMUL R7, R39.reuse, R8 ;  /* 0x0000000827077220 */ /* 0x040fe20000400000 */
[C---:B------:R-:W-:Y:S01]  /*3db0*/  FMUL R10, R39.reuse, R10 ;  /* 0x0000000a270a7220 */ /* 0x040fe20000400000 */
[----:B------:R-:W-:Y:S01]  /*3dc0*/  FMUL R4, R39, R4 ;  /* 0x0000000427047220 */ /* 0x000fe20000400000 */
[----:B------:R-:W-:Y:S01]  /*3dd0*/  @!P3 FMUL R9, R9, 16777216 ;  /* 0x4b8000000909b820 */ /* 0x000fe20000400000 */
        /* <DEDUP_REMOVED lines=9> */
[----:B------:R-:W-:Y:S01]  /*3e70*/  F2FP.BF16.F32.PACK_AB R8, R6, R5 ;  /* 0x000000050608723e */ /* 0x000fe200000010ff */
[C---:B------:R-:W-:Y:S01]  /*3e80*/  FMUL R9, R39.reuse, R9 ;  /* 0x0000000927097220 */ /* 0x040fe20000400000 */
[----:B------:R-:W-:Y:S01]  /*3e90*/  F2FP.BF16.F32.PACK_AB R5, R10, R7 ;  /* 0x000000070a05723e */ /* 0x000fe200000010ff */
[----:B------:R-:W-:Y:S01]  /*3ea0*/  FMUL R6, R39, R11 ;  /* 0x0000000b27067220 */ /* 0x000fe20000400000 */
[----:B------:R-:W-:Y:S01]  /*3eb0*/  FADD R41, R42, R41 ;  /* 0x000000292a297221 */ /* 0x000fe20000000000 */
[----:B------:R-:W-:Y:S01]  /*3ec0*/  F2FP.BF16.F32.PACK_AB R4, R43, R4 ;  /* 0x000000042b04723e */ /* 0x000fe200000010ff */
[C---:B------:R-:W-:Y:S01]  /*3ed0*/  FMUL R12, R39.reuse, R12 ;  /* 0x0000000c270c7220 */ /* 0x040fe20000400000 */
[C---:B------:R-:W-:Y:S01]  /*3ee0*/  FMUL R10, R39.reuse, R13 ;  /* 0x0000000d270a7220 */ /* 0x040fe20000400000 */
[C---:B------:R-:W-:Y:S01]  /*3ef0*/  FMUL R7, R39.reuse, R14 ;  /* 0x0000000e27077220 */ /* 0x040fe20000400000 */
[C---:B------:R-:W-:Y:S01]  /*3f00*/  FMUL R15, R39.reuse, R15 ;  /* 0x0000000f270f7220 */ /* 0x040fe20000400000 */
[C---:B------:R-:W-:Y:S01]  /*3f10*/  FMUL R16, R39.reuse, R16 ;  /* 0x0000001027107220 */ /* 0x040fe20000400000 */
[C---:B------:R-:W-:Y:S01]  /*3f20*/  FMUL R11, R39.reuse, R17 ;  /* 0x00000011270b7220 */ /* 0x040fe20000400000 */
[C---:B------:R-:W-:Y:S01]  /*3f30*/  FMUL R13, R39.reuse, R18 ;  /* 0x00000012270d7220 */ /* 0x040fe20000400000 */
[----:B------:R-:W-:Y:S01]  /*3f40*/  FMUL R14, R39, R19 ;  /* 0x00000013270e7220 */ /* 0x000fe20000400000 */
[----:B------:R-:W1:Y:S01]  /*3f50*/  LDC.64 R42, c[0x0][0x398] ;  /* 0x0000e600ff2a7b82 */ /* 0x000e620000000a00 */
[----:B------:R-:W-:Y:S01]  /*3f60*/  F2FP.BF16.F32.PACK_AB R9, R6, R9 ;  /* 0x000000090609723e */ /* 0x000fe200000010ff */
[----:B------:R-:W-:Y:S01]  /*3f70*/  @P0 FMUL R20, R20, 0.25 ;  /* 0x3e80000014140820 */ /* 0x000fe20000400000 */
[----:B------:R-:W-:Y:S01]  /*3f80*/  F2FP.BF16.F32.PACK_AB R6, R7, R12 ;  /* 0x0000000c0706723e */ /* 0x000fe200000010ff */
[----:B------:R-:W-:Y:S01]  /*3f90*/  @P0 FMUL R21, R21, 0.25 ;  /* 0x3e80000015150820 */ /* 0x000fe20000400000 */
[----:B------:R-:W-:Y:S01]  /*3fa0*/  F2FP.BF16.F32.PACK_AB R10, R15, R10 ;  /* 0x0000000a0f0a723e */ /* 0x000fe200000010ff */
[----:B------:R-:W-:Y:S01]  /*3fb0*/  @P0 FMUL R25, R25, 0.25 ;  /* 0x3e80000019190820 */ /* 0x000fe20000400000 */
[----:B------:R-:W-:Y:S01]  /*3fc0*/  F2FP.BF16.F32.PACK_AB R7, R13, R16 ;  /* 0x000000100d07723e */ /* 0x000fe200000010ff */
[----:B------:R-:W2:Y:S01]  /*3fd0*/  LDC R17, c[0x0][0x3e8] ;  /* 0x0000fa00ff117b82 */ /* 0x000ea20000000800 */
[----:B------:R-:W-:Y:S01]  /*3fe0*/  F2FP.BF16.F32.PACK_AB R11, R14, R11 ;  /* 0x0000000b0e0b723e */ /* 0x000fe200000010ff */
[----:B------:R-:W-:Y:S01]  /*3ff0*/  IMAD R16, R3, UR5, RZ ;  /* 0x0000000503107c24 */ /* 0x000fe2000f8e02ff */
[----:B------:R-:W-:Y:S01]  /*4000*/  @P1 MOV R13, 0x7f800000 ;  /* 0x7f800000000d1802 */ /* 0x000fe20000000f00 */
[----:B0-----:R0:W-:Y:S01]  /*4010*/  STS.128 [R38], R4 ;  /* 0x0000000426007388 */ /* 0x0011e20000000c00 */
[----:B------:R-:W-:Y:S01]  /*4020*/  @P0 FMUL R28, R28, 0.25 ;  /* 0x3e8000001c1c0820 */ /* 0x000fe20000400000 */
[----:B------:R-:W-:Y:S01]  /*4030*/  @P0 FMUL R30, R30, 0.25 ;  /* 0x3e8000001e1e0820 */ /* 0x000fe20000400000 */
[----:B------:R-:W-:Y:S01]  /*4040*/  @P0 FMUL R32, R32, 0.25 ;  /* 0x3e80000020200820 */ /* 0x000fe20000400000 */
[----:B------:R3:W-:Y:S01]  /*4050*/  STS.128 [R38+0x400], R8 ;  /* 0x0004000826007388 */ /* 0x0007e20000000c00 */
[----:B------:R-:W-:Y:S01]  /*4060*/  @P0 FMUL R34, R34, 0.25 ;  /* 0x3e80000022220820 */ /* 0x000fe20000400000 */
[----:B------:R-:W-:Y:S01]  /*4070*/  @P0 FMUL R22, R22, 0.25 ;  /* 0x3e80000016160820 */ /* 0x000fe20000400000 */
[----:B------:R-:W-:Y:S01]  /*4080*/  @P0 FMUL R24, R24, 0.25 ;  /* 0x3e80000018180820 */ /* 0x000fe20000400000 */
[----:B------:R-:W-:Y:S01]  /*4090*/  @P0 FMUL R27, R27, 0.25 ;  /* 0x3e8000001b1b0820 */ /* 0x000fe20000400000 */
[----:B------:R-:W-:Y:S01]  /*40a0*/  @!P3 FMUL R20, R20, 16777216 ;  /* 0x4b8000001414b820 */ /* 0x000fe20000400000 */
[----:B------:R-:W-:Y:S01]  /*40b0*/  @!P3 FMUL R21, R21, 16777216 ;  /* 0x4b8000001515b820 */ /* 0x000fe20000400000 */
[----:B------:R-:W-:Y:S01]  /*40c0*/  @P1 FFMA.FTZ R41, R40, R13, +INF ;  /* 0x7f80000028291423 */ /* 0x000fe2000001000d */
[----:B------:R-:W-:Y:S01]  /*40d0*/  UIMAD.WIDE UR4, UR4, 0x2, URZ ;  /* 0x00000002040478a5 */ /* 0x000fe2000f8e02ff */
[----:B------:R-:W-:Y:S01]  /*40e0*/  @P0 FMUL R23, R23, 0.25 ;  /* 0x3e80000017170820 */ /* 0x000fe20000400000 */
[----:B------:R-:W-:Y:S01]  /*40f0*/  @P0 FMUL R26, R26, 0.25 ;  /* 0x3e8000001a1a0820 */ /* 0x000fe20000400000 */
[----:B------:R-:W-:Y:S01]  /*4100*/  @P0 FMUL R29, R29, 0.25 ;  /* 0x3e8000001d1d0820 */ /* 0x000fe20000400000 */
[----:B0-----:R-:W-:-:S02]  /*4110*/  IMAD.SHL.U32 R5, R16, 0x2, RZ ;  /* 0x0000000210057824 */ /* 0x001fc400078e00ff */
[----:B------:R-:W-:Y:S01]  /*4120*/  @P0 FMUL R31, R31, 0.25 ;  /* 0x3e8000001f1f0820 */ /* 0x000fe20000400000 */
[----:B------:R-:W-:Y:S01]  /*4130*/  @P0 FMUL R33, R33, 0.25 ;  /* 0x3e80000021210820 */ /* 0x000fe20000400000 */
[----:B------:R-:W-:Y:S01]  /*4140*/  @P0 FMUL R35, R35, 0.25 ;  /* 0x3e80000023230820 */ /* 0x000fe20000400000 */
[----:B------:R-:W-:Y:S01]  /*4150*/  @!P3 FMUL R25, R25, 16777216 ;  /* 0x4b8000001919b820 */ /* 0x000fe20000400000 */
[----:B------:R-:W-:Y:S01]  /*4160*/  @!P3 FMUL R28, R28, 16777216 ;  /* 0x4b8000001c1cb820 */ /* 0x000fe20000400000 */
[----:B------:R-:W-:Y:S01]  /*4170*/  @!P3 FMUL R30, R30, 16777216 ;  /* 0x4b8000001e1eb820 */ /* 0x000fe20000400000 */
[----:B------:R-:W-:-:S04]  /*4180*/  IMAD.HI R18, R16, 0x2, RZ ;  /* 0x0000000210127827 */ /* 0x000fc800078e02ff */
[----:B------:R-:W-:Y:S01]  /*4190*/  @!P3 FMUL R32, R32, 16777216 ;  /* 0x4b8000002020b820 */ /* 0x000fe20000400000 */
[----:B------:R-:W-:Y:S01]  /*41a0*/  @!P3 FMUL R34, R34, 16777216 ;  /* 0x4b8000002222b820 */ /* 0x000fe20000400000 */
[----:B-1----:R-:W-:Y:S01]  /*41b0*/  IADD3 R16, P0, P1, R5, UR6, R42 ;  /* 0x0000000605107c10 */ /* 0x002fe2000f91e02a */
[----:B------:R-:W-:Y:S01]  /*41c0*/  @!P3 FMUL R22, R22, 16777216 ;  /* 0x4b8000001616b820 */ /* 0x000fe20000400000 */
[----:B------:R-:W-:Y:S01]  /*41d0*/  @!P3 FMUL R24, R24, 16777216 ;  /* 0x4b8000001818b820 */ /* 0x000fe20000400000 */
[----:B------:R-:W-:Y:S01]  /*41e0*/  @!P3 FMUL R27, R27, 16777216 ;  /* 0x4b8000001b1bb820 */ /* 0x000fe20000400000 */
[C---:B---3--:R-:W-:Y:S01]  /*41f0*/  FMUL R8, R39.reuse, R20 ;  /* 0x0000001427087220 */ /* 0x048fe20000400000 */
[----:B--2---:R-:W-:Y:S02]  /*4200*/  IMAD R5, R2, R17, RZ ;  /* 0x0000001102057224 */ /* 0x004fe400078e02ff */
        /* <DEDUP_REMOVED lines=9> */
[----:B------:R-:W-:Y:S01]  /*42a0*/  FSEL R4, R41, -INF , P2 ;  /* 0xff80000029047808 */ /* 0x000fe20001000000 */
[----:B------:R-:W-:Y:S01]  /*42b0*/  IMAD R27, R17, 0x2, R5 ;  /* 0x00000002111b7824 */ /* 0x000fe200078e0205 */
[----:B------:R-:W-:Y:S01]  /*42c0*/  IADD3.X R18, PT, PT, R18, UR5, R43, P0, P1 ;  /* 0x0000000512127c10 */ /* 0x000fe200087e242b */
[----:B------:R-:W-:Y:S01]  /*42d0*/  @!P3 FMUL R29, R29, 16777216 ;  /* 0x4b8000001d1db820 */ /* 0x000fe20000400000 */
[----:B------:R-:W-:Y:S01]  /*42e0*/  LOP3.LUT R19, R45, 0x7f0, RZ, 0xc0, !PT ;  /* 0x000007f02d137812 */ /* 0x000fe200078ec0ff */
[----:B------:R-:W-:Y:S01]  /*42f0*/  BAR.SYNC.DEFER_BLOCKING 0x0 ;  /* 0x0000000000007b1d */ /* 0x000fe20000010000 */
[----:B------:R-:W-:Y:S01]  /*4300*/  LEA R24, P0, R5, R16, 0x1 ;  /* 0x0000001005187211 */ /* 0x000fe200078008ff */
[----:B------:R-:W-:Y:S01]  /*4310*/  FFMA R2, R4, 0.69314718246459960938, R71 ;  /* 0x3f31721804027823 */ /* 0x000fe20000000047 */
[----:B------:R-:W-:Y:S01]  /*4320*/  F2FP.BF16.F32.PACK_AB R10, R11, R10 ;  /* 0x0000000a0b0a723e */ /* 0x000fe200000010ff */
[----:B------:R-:W-:Y:S01]  /*4330*/  @!P3 FMUL R31, R31, 16777216 ;  /* 0x4b8000001f1fb820 */ /* 0x000fe20000400000 */
[----:B------:R-:W-:Y:S01]  /*4340*/  F2FP.BF16.F32.PACK_AB R11, R25, R32 ;  /* 0x00000020190b723e */ /* 0x000fe200000010ff */
[----:B------:R-:W-:Y:S01]  /*4350*/  @!P3 FMUL R23, R23, 16777216 ;  /* 0x4b8000001717b820 */ /* 0x000fe20000400000 */
[----:B------:R-:W-:Y:S01]  /*4360*/  F2FP.BF16.F32.PACK_AB R8, R7, R8 ;  /* 0x000000080708723e */ /* 0x000fe200000010ff */
[C---:B------:R-:W-:Y:S01]  /*4370*/  FMUL R22, R39.reuse, R29 ;  /* 0x0000001d27167220 */ /* 0x040fe20000400000 */
[----:B------:R-:W-:Y:S01]  /*4380*/  F2FP.BF16.F32.PACK_AB R21, R6, R21 ;  /* 0x000000150615723e */ /* 0x000fe200000010ff */
[----:B------:R-:W-:Y:S01]  /*4390*/  FMUL R31, R39, R31 ;  /* 0x0000001f271f7220 */ /* 0x000fe20000400000 */
[----:B------:R-:W-:Y:S01]  /*43a0*/  LEA.HI.X.SX32 R25, R5, R18, 0x1, P0 ;  /* 0x0000001205197211 */ /* 0x000fe200000f0eff */
[----:B------:R-:W-:Y:S01]  /*43b0*/  @!P3 FMUL R33, R33, 16777216 ;  /* 0x4b8000002121b820 */ /* 0x000fe20000400000 */
[----:B------:R-:W-:Y:S01]  /*43c0*/  @!P3 FMUL R35, R35, 16777216 ;  /* 0x4b8000002323b820 */ /* 0x000fe20000400000 */
[----:B------:R-:W-:-:S02]  /*43d0*/  IMAD R29, R17, 0x2, R27 ;  /* 0x00000002111d7824 */ /* 0x000fc400078e021b */
[----:B------:R-:W-:Y:S01]  /*43e0*/  @!P3 FMUL R26, R26, 16777216 ;  /* 0x4b8000001a1ab820 */ /* 0x000fe20000400000 */
[C---:B------:R-:W-:Y:S01]  /*43f0*/  FMUL R23, R39.reuse, R23 ;  /* 0x0000001727177220 */ /* 0x040fe20000400000 */
[C---:B------:R-:W-:Y:S01]  /*4400*/  FMUL R33, R39.reuse, R33 ;  /* 0x0000002127217220 */ /* 0x040fe20000400000 */
[----:B------:R-:W-:Y:S01]  /*4410*/  FMUL R28, R39, R35 ;  /* 0x00000023271c7220 */ /* 0x000fe20000400000 */
[----:B------:R-:W-:Y:S01]  /*4420*/  F2FP.BF16.F32.PACK_AB R22, R31, R22 ;  /* 0x000000161f16723e */ /* 0x000fe200000010ff */
[----:B------:R-:W-:Y:S02]  /*4430*/  IMAD R31, R17, 0x2, R29 ;  /* 0x00000002111f7824 */ /* 0x000fe400078e021d */
[----:B------:R-:W-:Y:S01]  /*4440*/  FMUL R26, R39, R26 ;  /* 0x0000001a271a7220 */ /* 0x000fe20000400000 */
[----:B------:R-:W-:Y:S01]  /*4450*/  F2FP.BF16.F32.PACK_AB R20, R23, R20 ;  /* 0x000000141714723e */ /* 0x000fe200000010ff */
[----:B------:R-:W0:Y:S01]  /*4460*/  LDCU UR4, c[0x0][0x3ec] ;  /* 0x00007d80ff0477ac */ /* 0x000e220008000800 */
[----:B------:R-:W1:Y:S01]  /*4470*/  LDS.128 R12, [R19+UR9] ;  /* 0x00000009130c7984 */ /* 0x000e620008000c00 */
[----:B------:R-:W-:-:S02]  /*4480*/  F2FP.BF16.F32.PACK_AB R23, R28, R33 ;  /* 0x000000211c17723e */ /* 0x000fc400000010ff */
[C---:B------:R-:W-:Y:S01]  /*4490*/  LEA R33, R17.reuse, R31, 0x1 ;  /* 0x0000001f11217211 */ /* 0x040fe200078e08ff */
[----:B------:R-:W-:Y:S01]  /*44a0*/  LDS.128 R4, [R19+UR9+0x800] ;  /* 0x0008000913047984 */ /* 0x000fe20008000c00 */
[----:B------:R-:W-:Y:S01]  /*44b0*/  F2FP.BF16.F32.PACK_AB R9, R26, R9 ;  /* 0x000000091a09723e */ /* 0x000fe200000010ff */
[----:B------:R-:W-:Y:S02]  /*44c0*/  BAR.SYNC.DEFER_BLOCKING 0x0 ;  /* 0x0000000000007b1d */ /* 0x000fe40000010000 */
[----:B------:R-:W-:Y:S01]  /*44d0*/  IMAD R35, R17, 0x2, R33 ;  /* 0x0000000211237824 */ /* 0x000fe200078e0221 */
[-C--:B------:R-:W-:Y:S02]  /*44e0*/  LEA R26, P0, R27, R16.reuse, 0x1 ;  /* 0x000000101b1a7211 */ /* 0x080fe400078008ff */
[----:B------:R-:W-:Y:S01]  /*44f0*/  LEA R28, P1, R29, R16, 0x1 ;  /* 0x000000101d1c7211 */ /* 0x000fe200078208ff */
[----:B------:R-:W-:Y:S01]  /*4500*/  IMAD R39, R17, 0x2, R35 ;  /* 0x0000000211277824 */ /* 0x000fe200078e0223 */
[----:B------:R-:W-:-:S02]  /*4510*/  LEA.HI.X.SX32 R27, R27, R18, 0x1, P0 ;  /* 0x000000121b1b7211 */ /* 0x000fc400000f0eff */
[----:B------:R-:W-:Y:S01]  /*4520*/  LEA R30, P0, R31, R16, 0x1 ;  /* 0x000000101f1e7211 */ /* 0x000fe200078008ff */
[----:B------:R-:W-:Y:S01]  /*4530*/  IMAD R41, R17, 0x2, R39 ;  /* 0x0000000211297824 */ /* 0x000fe200078e0227 */
[-C--:B------:R-:W-:Y:S01]  /*4540*/  LEA.HI.X.SX32 R29, R29, R18.reuse, 0x1, P1 ;  /* 0x000000121d1d7211 */ /* 0x080fe200008f0eff */
[----:B0-----:R-:W-:Y:S01]  /*4550*/  UIMAD UR4, UR8, UR4, URZ ;  /* 0x00000004080472a4 */ /* 0x001fe2000f8e02ff */
[----:B------:R-:W-:Y:S02]  /*4560*/  LEA.HI.X.SX32 R31, R31, R18, 0x1, P0 ;  /* 0x000000121f1f7211 */ /* 0x000fe400000f0eff */
[----:B------:R-:W-:Y:S01]  /*4570*/  IADD3 R37, PT, PT, R44, UR9, R37 ;  /* 0x000000092c257c10 */ /* 0x000fe2000fffe025 */
[----:B------:R-:W-:Y:S01]  /*4580*/  USHF.L.U32 UR6, UR4, 0x2, URZ ;  /* 0x0000000204067899 */ /* 0x000fe200080006ff */
[----:B------:R-:W-:Y:S01]  /*4590*/  LOP3.LUT R36, R36, 0xf0, RZ, 0xc0, !PT ;  /* 0x000000f024247812 */ /* 0x000fe200078ec0ff */
[----:B------:R-:W-:Y:S01]  /*45a0*/  UIMAD.WIDE UR4, UR4, 0x4, URZ ;  /* 0x00000004040478a5 */ /* 0x000fe2000f8e02ff */
[----:B------:R-:W-:Y:S04]  /*45b0*/  STS.128 [R38], R8 ;  /* 0x0000000826007388 */ /* 0x000fe80000000c00 */
[----:B------:R0:W-:Y:S01]  /*45c0*/  STS.128 [R38+0x400], R20 ;  /* 0x0004001426007388 */ /* 0x0001e20000000c00 */
[----:B------:R-:W-:Y:S01]  /*45d0*/  BAR.SYNC.DEFER_BLOCKING 0x0 ;  /* 0x0000000000007b1d */ /* 0x000fe20000010000 */
[----:B0-----:R-:W-:Y:S01]  /*45e0*/  IMAD R23, R17, 0x2, R41 ;  /* 0x0000000211177824 */ /* 0x001fe200078e0229 */
[----:B------:R-:W-:-:S02]  /*45f0*/  LEA R20, P0, R33, R16, 0x1 ;  /* 0x0000001021147211 */ /* 0x000fc400078008ff */
[----:B-1----:R-:W-:Y:S02]  /*4600*/  PRMT R22, R13, 0x7632, R22 ;  /* 0x000076320d167816 */ /* 0x002fe40000000016 */
[----:B------:R-:W-:Y:S02]  /*4610*/  LEA R43, R17, R23, 0x1 ;  /* 0x00000017112b7211 */ /* 0x000fe400078e08ff */
[----:B------:R-:W-:-:S03]  /*4620*/  LEA.HI.X.SX32 R21, R33, R18, 0x1, P0 ;  /* 0x0000001221157211 */ /* 0x000fc600000f0eff */
[C---:B------:R-:W-:Y:S01]  /*4630*/  IMAD R45, R17.reuse, 0x2, R43 ;  /* 0x00000002112d7824 */ /* 0x040fe200078e022b */
[----:B------:R0:W-:Y:S03]  /*4640*/  STG.E.U16 desc[UR24][R24.64], R12 ;  /* 0x0000000c18007986 */ /* 0x0001e6000c101518 */
[C---:B------:R-:W-:Y:S01]  /*4650*/  IMAD R47, R17.reuse, 0x2, R45 ;  /* 0x00000002112f7824 */ /* 0x040fe200078e022d */
[----:B------:R-:W1:Y:S03]  /*4660*/  LDS.128 R8, [R19+UR9] ;  /* 0x0000000913087984 */ /* 0x000e660008000c00 */
[----:B------:R-:W-:Y:S01]  /*4670*/  IMAD R49, R17, 0x2, R47 ;  /* 0x0000000211317824 */ /* 0x000fe200078e022f */
[----:B0-----:R-:W-:Y:S02]  /*4680*/  PRMT R25, R12, 0x7632, R25 ;  /* 0x000076320c197816 */ /* 0x001fe40000000019 */
[----:B------:R-:W-:-:S03]  /*4690*/  LEA R24, P0, R35, R16, 0x1 ;  /* 0x0000001023187211 */ /* 0x000fc600078008ff */
[----:B------:R0:W-:Y:S04]  /*46a0*/  STG.E.U16 desc[UR24][R26.64], R25 ;  /* 0x000000191a007986 */ /* 0x0001e8000c101518 */
[----:B------:R2:W-:Y:S04]  /*46b0*/  STG.E.U16 desc[UR24][R28.64], R13 ;  /* 0x0000000d1c007986 */ /* 0x0005e8000c101518 */
[----:B------:R3:W-:Y:S01]  /*46c0*/  STG.E.U16 desc[UR24][R30.64], R22 ;  /* 0x000000161e007986 */ /* 0x0007e2000c101518 */
[----:B0-----:R-:W-:Y:S01]  /*46d0*/  LEA.HI.X.SX32 R25, R35, R18, 0x1, P0 ;  /* 0x0000001223197211 */ /* 0x001fe200000f0eff */
[----:B------:R-:W-:Y:S01]  /*46e0*/  IMAD R35, R17, 0x2, R49 ;  /* 0x0000000211237824 */ /* 0x000fe200078e0231 */
[C---:B------:R-:W-:Y:S01]  /*46f0*/  LEA R12, P0, R39.reuse, R16, 0x1 ;  /* 0x00000010270c7211 */ /* 0x040fe200078008ff */
[----:B------:R0:W-:Y:S03]  /*4700*/  STG.E.U16 desc[UR24][R20.64], R14 ;  /* 0x0000000e14007986 */ /* 0x0001e6000c101518 */
[----:B--2---:R-:W-:-:S02]  /*4710*/  LEA.HI.X.SX32 R13, R39, R18, 0x1, P0 ;  /* 0x00000012270d7211 */ /* 0x004fc400000f0eff */
[----:B------:R-:W-:Y:S02]  /*4720*/  LEA R39, R17, R35, 0x1 ;  /* 0x0000002311277211 */ /* 0x000fe400078e08ff */
[-C--:B------:R-:W-:Y:S02]  /*4730*/  LEA R32, P0, R41, R16.reuse, 0x1 ;  /* 0x0000001029207211 */ /* 0x080fe400078008ff */
[----:B---3--:R-:W-:Y:S01]  /*4740*/  LEA R22, P1, R43, R16, 0x1 ;  /* 0x000000102b167211 */ /* 0x008fe200078208ff */
[----:B------:R-:W-:Y:S01]  /*4750*/  IMAD R51, R17, 0x2, R39 ;  /* 0x0000000211337824 */ /* 0x000fe200078e0227 */
[----:B------:R-:W-:Y:S02]  /*4760*/  LEA.HI.X.SX32 R33, R41, R18, 0x1, P0 ;  /* 0x0000001229217211 */ /* 0x000fe400000f0eff */
[----:B0-----:R-:W-:Y:S01]  /*4770*/  PRMT R21, R14, 0x7632, R21 ;  /* 0x000076320e157816 */ /* 0x001fe20000000015 */
[----:B------:R-:W-:Y:S01]  /*4780*/  IMAD R41, R17, 0x2, R51 ;  /* 0x0000000211297824 */ /* 0x000fe200078e0233 */
[----:B------:R-:W-:-:S02]  /*4790*/  LEA R20, P0, R23, R16, 0x1 ;  /* 0x0000001017147211 */ /* 0x000fc400078008ff */
[----:B------:R-:W-:Y:S01]  /*47a0*/  LEA R34, P2, R51, R16, 0x1 ;  /* 0x0000001033227211 */ /* 0x000fe200078408ff */
[C---:B------:R-:W-:Y:S01]  /*47b0*/  IMAD R53, R17.reuse, 0x2, R41 ;  /* 0x0000000211357824 */ /* 0x040fe200078e0229 */
[----:B------:R0:W-:Y:S01]  /*47c0*/  STG.E.U16 desc[UR24][R24.64], R21 ;  /* 0x0000001518007986 */ /* 0x0001e2000c101518 */
[----:B-1----:R-:W-:Y:S02]  /*47d0*/  PRMT R68, R8, 0x7632, R68 ;  /* 0x0000763208447816 */ /* 0x002fe40000000044 */
[C---:B------:R-:W-:Y:S01]  /*47e0*/  IMAD R55, R17.reuse, 0x2, R53 ;  /* 0x0000000211377824 */ /* 0x040fe200078e0235 */
[----:B------:R-:W-:Y:S04]  /*47f0*/  STG.E.U16 desc[UR24][R12.64], R15 ;  /* 0x0000000f0c007986 */ /* 0x000fe8000c101518 */
[----:B------:R-:W-:-:S02]  /*4800*/  LEA R57, R17, R55, 0x1 ;  /* 0x0000003711397211 */ /* 0x000fc400078e08ff */
[-C--:B0-----:R-:W-:Y:S02]  /*4810*/  LEA.HI.X.SX32 R21, R23, R18.reuse, 0x1, P0 ;  /* 0x0000001217157211 */ /* 0x081fe400000f0eff */
[----:B------:R-:W-:Y:S02]  /*4820*/  LEA.HI.X.SX32 R23, R43, R18, 0x1, P1 ;  /* 0x000000122b177211 */ /* 0x000fe400008f0eff */
[----:B------:R-:W-:Y:S02]  /*4830*/  LEA R26, P1, R47, R16, 0x1 ;  /* 0x000000102f1a7211 */ /* 0x000fe400078208ff */
[----:B------:R-:W-:Y:S02]  /*4840*/  PRMT R25, R15, 0x7632, R25 ;  /* 0x000076320f197816 */ /* 0x000fe40000000019 */
[----:B------:R-:W-:Y:S01]  /*4850*/  LEA.HI.X.SX32 R27, R47, R18, 0x1, P1 ;  /* 0x000000122f1b7211 */ /* 0x000fe200008f0eff */
[----:B------:R-:W-:Y:S01]  /*4860*/  IMAD R47, R17, 0x2, R57 ;  /* 0x00000002112f7824 */ /* 0x000fe200078e0239 */
[----:B------:R-:W-:Y:S01]  /*4870*/  LEA R24, P0, R45, R16, 0x1 ;  /* 0x000000102d187211 */ /* 0x000fe200078008ff */
[----:B------:R0:W-:Y:S02]  /*4880*/  STG.E.U16 desc[UR24][R32.64], R25 ;  /* 0x0000001920007986 */ /* 0x0001e4000c101518 */
[----:B------:R-:W-:-:S02]  /*4890*/  IMAD R59, R17, 0x2, R47 ;  /* 0x00000002113b7824 */ /* 0x000fc400078e022f */
[----:B------:R1:W2:Y:S02]  /*48a0*/  LDS.128 R12, [R19+UR9+0x800] ;  /* 0x00080009130c7984 */ /* 0x0002a40008000c00 */
[----:B------:R-:W-:Y:S02]  /*48b0*/  IMAD R61, R17, 0x2, R59 ;  /* 0x00000002113d7824 */ /* 0x000fe400078e023b */
[----:B------:R3:W-:Y:S01]  /*48c0*/  STG.E.U16 desc[UR24][R20.64], R8 ;  /* 0x0000000814007986 */ /* 0x0007e2000c101518 */
[----:B0-----:R-:W-:Y:S01]  /*48d0*/  LEA.HI.X.SX32 R25, R45, R18, 0x1, P0 ;  /* 0x000000122d197211 */ /* 0x001fe200000f0eff */
[----:B-1----:R-:W-:Y:S01]  /*48e0*/  IMAD R19, R17, 0x2, R61 ;  /* 0x0000000211137824 */ /* 0x002fe200078e023d */
[-C--:B------:R-:W-:Y:S01]  /*48f0*/  LEA R28, P0, R49, R16.reuse, 0x1 ;  /* 0x00000010311c7211 */ /* 0x080fe200078008ff */
[----:B------:R0:W-:Y:S01]  /*4900*/  STG.E.U16 desc[UR24][R22.64], R68 ;  /* 0x0000004416007986 */ /* 0x0001e2000c101518 */
[----:B------:R-:W-:Y:S02]  /*4910*/  LEA R32, P1, R39, R16, 0x1 ;  /* 0x0000001027207211 */ /* 0x000fe400078208ff */
[----:B------:R-:W-:Y:S01]  /*4920*/  LEA.HI.X.SX32 R29, R49, R18, 0x1, P0 ;  /* 0x00000012311d7211 */ /* 0x000fe200000f0eff */
[----:B------:R1:W-:Y:S01]  /*4930*/  STG.E.U16 desc[UR24][R24.64], R9 ;  /* 0x0000000918007986 */ /* 0x0003e2000c101518 */
[----:B------:R-:W-:-:S02]  /*4940*/  LEA R30, P0, R35, R16, 0x1 ;  /* 0x00000010231e7211 */ /* 0x000fc400078008ff */
[----:B------:R-:W-:Y:S02]  /*4950*/  LEA R63, R17, R19, 0x1 ;  /* 0x00000013113f7211 */ /* 0x000fe400078e08ff */
[----:B------:R-:W-:Y:S02]  /*4960*/  LEA.HI.X.SX32 R31, R35, R18, 0x1, P0 ;  /* 0x00000012231f7211 */ /* 0x000fe400000f0eff */
[----:B------:R-:W-:Y:S01]  /*4970*/  LEA R42, P0, R41, R16, 0x1 ;  /* 0x00000010292a7211 */ /* 0x000fe200078008ff */
[----:B------:R-:W-:Y:S01]  /*4980*/  IMAD R65, R17, 0x2, R63 ;  /* 0x0000000211417824 */ /* 0x000fe200078e023f */
[----:B------:R-:W-:Y:S02]  /*4990*/  LEA.HI.X.SX32 R33, R39, R18, 0x1, P1 ;  /* 0x0000001227217211 */ /* 0x000fe400008f0eff */
[----:B------:R-:W-:Y:S01]  /*49a0*/  LEA R40, P1, R53, R16, 0x1 ;  /* 0x0000001035287211 */ /* 0x000fe200078208ff */
[----:B------:R-:W-:Y:S01]  /*49b0*/  IMAD R67, R17, 0x2, R65 ;  /* 0x0000000211437824 */ /* 0x000fe200078e0241 */
[----:B------:R-:W-:-:S02]  /*49c0*/  LEA.HI.X.SX32 R43, R41, R18, 0x1, P0 ;  /* 0x00000012292b7211 */ /* 0x000fc400000f0eff */
[----:B------:R-:W-:Y:S02]  /*49d0*/  LEA R44, P0, R57, R16, 0x1 ;  /* 0x00000010392c7211 */ /* 0x000fe400078008ff */
[-C--:B------:R-:W-:Y:S02]  /*49e0*/  LEA.HI.X.SX32 R35, R51, R18.reuse, 0x1, P2 ;  /* 0x0000001233237211 */ /* 0x080fe400010f0eff */
[----:B------:R-:W-:Y:S02]  /*49f0*/  LEA.HI.X.SX32 R41, R53, R18, 0x1, P1 ;  /* 0x0000001235297211 */ /* 0x000fe400008f0eff */
[-C--:B------:R-:W-:Y:S02]  /*4a00*/  LEA R38, P2, R55, R16.reuse, 0x1 ;  /* 0x0000001037267211 */ /* 0x080fe400078408ff */
[----:B------:R-:W-:Y:S02]  /*4a10*/  LEA R48, P1, R47, R16, 0x1 ;  /* 0x000000102f307211 */ /* 0x000fe400078208ff */
[-C--:B------:R-:W-:Y:S01]  /*4a20*/  LEA.HI.X.SX32 R45, R57, R18.reuse, 0x1, P0 ;  /* 0x00000012392d7211 */ /* 0x080fe200000f0eff */
[----:B------:R-:W-:Y:S01]  /*4a30*/  IMAD R57, R17, 0x2, R67 ;  /* 0x0000000211397824 */ /* 0x000fe200078e0243 */
[----:B------:R-:W-:-:S02]  /*4a40*/  LEA.HI.X.SX32 R39, R55, R18, 0x1, P2 ;  /* 0x0000001237277211 */ /* 0x000fc400010f0eff */
[----:B------:R-:W-:Y:S01]  /*4a50*/  LEA.HI.X.SX32 R49, R47, R18, 0x1, P1 ;  /* 0x000000122f317211 */ /* 0x000fe200008f0eff */
[----:B------:R-:W-:Y:S01]  /*4a60*/  IMAD R69, R17, 0x2, R57 ;  /* 0x0000000211457824 */ /* 0x000fe200078e0239 */
[-C--:B------:R-:W-:Y:S02]  /*4a70*/  LEA R46, P2, R59, R16.reuse, 0x1 ;  /* 0x000000103b2e7211 */ /* 0x080fe400078408ff */
[----:B------:R-:W-:Y:S02]  /*4a80*/  LEA R50, P1, R19, R16, 0x1 ;  /* 0x0000001013327211 */ /* 0x000fe400078208ff */
[-C--:B------:R-:W-:Y:S02]  /*4a90*/  LEA.HI.X.SX32 R47, R59, R18.reuse, 0x1, P2 ;  /* 0x000000123b2f7211 */ /* 0x080fe400010f0eff */
[----:B------:R-:W-:Y:S02]  /*4aa0*/  LEA.HI.X.SX32 R51, R19, R18, 0x1, P1 ;  /* 0x0000001213337211 */ /* 0x000fe400008f0eff */
[----:B------:R-:W-:-:S02]  /*4ab0*/  LEA R52, P2, R63, R16, 0x1 ;  /* 0x000000103f347211 */ /* 0x000fc400078408ff */
[----:B------:R-:W-:Y:S02]  /*4ac0*/  LEA R19, R17, R69, 0x1 ;  /* 0x0000004511137211 */ /* 0x000fe400078e08ff */
[----:B------:R-:W-:Y:S02]  /*4ad0*/  LEA R54, P0, R61, R16, 0x1 ;  /* 0x000000103d367211 */ /* 0x000fe400078008ff */
[-C--:B------:R-:W-:Y:S01]  /*4ae0*/  LEA.HI.X.SX32 R53, R63, R18.reuse, 0x1, P2 ;  /* 0x000000123f357211 */ /* 0x080fe200010f0eff */
[----:B------:R-:W-:Y:S01]  /*4af0*/  IMAD R63, R17, 0x2, R19 ;  /* 0x00000002113f7824 */ /* 0x000fe200078e0213 */
[----:B------:R-:W-:Y:S02]  /*4b00*/  LEA.HI.X.SX32 R55, R61, R18, 0x1, P0 ;  /* 0x000000123d377211 */ /* 0x000fe400000f0eff */
[-C--:B------:R-:W-:Y:S01]  /*4b10*/  LEA R60, P0, R65, R16.reuse, 0x1 ;  /* 0x00000010413c7211 */ /* 0x080fe200078008ff */
[----:B------:R-:W-:Y:S01]  /*4b20*/  IMAD R17, R17, 0x2, R63 ;  /* 0x0000000211117824 */ /* 0x000fe200078e023f */
[----:B------:R-:W-:-:S02]  /*4b30*/  LEA R58, P1, R67, R16, 0x1 ;  /* 0x00000010433a7211 */ /* 0x000fc400078208ff */
[----:B------:R-:W-:Y:S02]  /*4b40*/  LEA R56, P2, R57, R16, 0x1 ;  /* 0x0000001039387211 */ /* 0x000fe400078408ff */
[-C--:B------:R-:W-:Y:S02]  /*4b50*/  LEA.HI.X.SX32 R61, R65, R18.reuse, 0x1, P0 ;  /* 0x00000012413d7211 */ /* 0x080fe400000f0eff */
[-C--:B------:R-:W-:Y:S02]  /*4b60*/  LEA.HI.X.SX32 R59, R67, R18.reuse, 0x1, P1 ;  /* 0x00000012433b7211 */ /* 0x080fe400008f0eff */
[----:B------:R-:W-:Y:S02]  /*4b70*/  LEA.HI.X.SX32 R57, R57, R18, 0x1, P2 ;  /* 0x0000001239397211 */ /* 0x000fe400010f0eff */
[-C--:B------:R-:W-:Y:S02]  /*4b80*/  LEA R66, P0, R69, R16.reuse, 0x1 ;  /* 0x0000001045427211 */ /* 0x080fe400078008ff */
[----:B------:R-:W-:-:S02]  /*4b90*/  LEA R64, P1, R19, R16, 0x1 ;  /* 0x0000001013407211 */ /* 0x000fc400078208ff */
[-C--:B------:R-:W-:Y:S02]  /*4ba0*/  LEA R62, P2, R63, R16.reuse, 0x1 ;  /* 0x000000103f3e7211 */ /* 0x080fe400078408ff */
[----:B------:R-:W-:Y:S02]  /*4bb0*/  LEA R16, P3, R17, R16, 0x1 ;  /* 0x0000001011107211 */ /* 0x000fe400078608ff */
[-C--:B------:R-:W-:Y:S02]  /*4bc0*/  LEA.HI.X.SX32 R67, R69, R18.reuse, 0x1, P0 ;  /* 0x0000001245437211 */ /* 0x080fe400000f0eff */
[-C--:B------:R-:W-:Y:S02]  /*4bd0*/  LEA.HI.X.SX32 R65, R19, R18.reuse, 0x1, P1 ;  /* 0x0000001213417211 */ /* 0x080fe400008f0eff */
[-C--:B------:R-:W-:Y:S02]  /*4be0*/  LEA.HI.X.SX32 R63, R63, R18.reuse, 0x1, P2 ;  /* 0x000000123f3f7211 */ /* 0x080fe400010f0eff */
[----:B------:R-:W-:-:S02]  /*4bf0*/  LEA.HI.X.SX32 R17, R17, R18, 0x1, P3 ;  /* 0x0000001211117211 */ /* 0x000fc400018f0eff */
[----:B------:R-:W-:Y:S02]  /*4c00*/  PRMT R18, R9, 0x7632, R18 ;  /* 0x0000763209127816 */ /* 0x000fe40000000012 */
[----:B------:R-:W-:Y:S02]  /*4c10*/  PRMT R19, R10, 0x7632, R19 ;  /* 0x000076320a137816 */ /* 0x000fe40000000013 */
[----:B---3--:R-:W-:Y:S01]  /*4c20*/  PRMT R21, R11, 0x7632, R21 ;  /* 0x000076320b157816 */ /* 0x008fe20000000015 */
[----:B------:R-:W-:Y:S01]  /*4c30*/  STG.E.U16 desc[UR24][R26.64], R18 ;  /* 0x000000121a007986 */ /* 0x000fe2000c101518 */
[----:B0-----:R-:W-:Y:S02]  /*4c40*/  PRMT R23, R4, 0x7632, R23 ;  /* 0x0000763204177816 */ /* 0x001fe40000000017 */
[----:B------:R-:W-:Y:S01]  /*4c50*/  PRMT R22, R5, 0x7632, R22 ;  /* 0x0000763205167816 */ /* 0x000fe20000000016 */
[----:B------:R2:W-:Y:S01]  /*4c60*/  STG.E.U16 desc[UR24][R28.64], R10 ;  /* 0x0000000a1c007986 */ /* 0x0005e2000c101518 */
[----:B------:R-:W-:-:S02]  /*4c70*/  PRMT R8, R6, 0x7632, R8 ;  /* 0x0000763206087816 */ /* 0x000fc40000000008 */
[----:B-1----:R-:W-:Y:S01]  /*4c80*/  PRMT R25, R7, 0x7632, R25 ;  /* 0x0000763207197816 */ /* 0x002fe20000000019 */
[----:B------:R0:W-:Y:S01]  /*4c90*/  STG.E.U16 desc[UR24][R30.64], R19 ;  /* 0x000000131e007986 */ /* 0x0001e2000c101518 */
[----:B------:R-:W-:Y:S01]  /*4ca0*/  ISETP.GE.U32.AND P0, PT, R0, 0x40, PT ;  /* 0x000000400000780c */ /* 0x000fe20003f06070 */
[----:B------:R-:W-:Y:S02]  /*4cb0*/  IMAD.HI R0, R3, 0x4, RZ ;  /* 0x0000000403007827 */ /* 0x000fe400078e02ff */
[----:B------:R1:W-:Y:S04]  /*4cc0*/  STG.E.U16 desc[UR24][R32.64], R11 ;  /* 0x0000000b20007986 */ /* 0x0003e8000c101518 */
[----:B------:R-:W-:Y:S01]  /*4cd0*/  STG.E.U16 desc[UR24][R34.64], R21 ;  /* 0x0000001522007986 */ /* 0x000fe2000c101518 */
[----:B--2---:R-:W-:-:S03]  /*4ce0*/  PRMT R28, R13, 0x7632, R28 ;  /* 0x000076320d1c7816 */ /* 0x004fc6000000001c */
[----:B------:R2:W-:Y:S01]  /*4cf0*/  STG.E.U16 desc[UR24][R42.64], R4 ;  /* 0x000000042a007986 */ /* 0x0005e2000c101518 */
[----:B0-----:R-:W-:-:S03]  /*4d00*/  PRMT R30, R12, 0x7632, R30 ;  /* 0x000076320c1e7816 */ /* 0x001fc6000000001e */
[----:B------:R-:W-:Y:S01]  /*4d10*/  STG.E.U16 desc[UR24][R40.64], R23 ;  /* 0x0000001728007986 */ /* 0x000fe2000c101518 */
[----:B-1----:R-:W-:-:S03]  /*4d20*/  PRMT R32, R14, 0x7632, R32 ;  /* 0x000076320e207816 */ /* 0x002fc60000000020 */
[----:B------:R0:W-:Y:S04]  /*4d30*/  STG.E.U16 desc[UR24][R38.64], R5 ;  /* 0x0000000526007986 */ /* 0x0001e8000c101518 */
[----:B------:R-:W-:Y:S01]  /*4d40*/  STG.E.U16 desc[UR24][R44.64], R22 ;  /* 0x000000162c007986 */ /* 0x000fe2000c101518 */
[----:B--2---:R-:W-:-:S03]  /*4d50*/  PRMT R4, R15, 0x7632, R4 ;  /* 0x000076320f047816 */ /* 0x004fc60000000004 */
[----:B------:R-:W-:Y:S04]  /*4d60*/  STG.E.U16 desc[UR24][R48.64], R6 ;  /* 0x0000000630007986 */ /* 0x000fe8000c101518 */
[----:B------:R1:W-:Y:S01]  /*4d70*/  STG.E.U16 desc[UR24][R46.64], R8 ;  /* 0x000000082e007986 */ /* 0x0003e2000c101518 */
[----:B0-----:R-:W-:-:S03]  /*4d80*/  IMAD.SHL.U32 R5, R3, 0x4, RZ ;  /* 0x0000000403057824 */ /* 0x001fc600078e00ff */
[----:B------:R-:W-:Y:S04]  /*4d90*/  STG.E.U16 desc[UR24][R54.64], R7 ;  /* 0x0000000736007986 */ /* 0x000fe8000c101518 */
[----:B------:R-:W-:Y:S04]  /*4da0*/  STG.E.U16 desc[UR24][R50.64], R25 ;  /* 0x0000001932007986 */ /* 0x000fe8000c101518 */
[----:B------:R-:W-:Y:S01]  /*4db0*/  STG.E.U16 desc[UR24][R52.64], R12 ;  /* 0x0000000c34007986 */ /* 0x000fe2000c101518 */
[----:B-1----:R-:W0:Y:S03]  /*4dc0*/  LDC.64 R8, c[0x0][0x3a0] ;  /* 0x0000e800ff087b82 */ /* 0x002e260000000a00 */
[----:B------:R-:W-:Y:S04]  /*4dd0*/  STG.E.U16 desc[UR24][R60.64], R30 ;  /* 0x0000001e3c007986 */ /* 0x000fe8000c101518 */
[----:B------:R-:W-:Y:S04]  /*4de0*/  STG.E.U16 desc[UR24][R58.64], R13 ;  /* 0x0000000d3a007986 */ /* 0x000fe8000c101518 */
[----:B------:R-:W-:Y:S04]  /*4df0*/  STG.E.U16 desc[UR24][R56.64], R28 ;  /* 0x0000001c38007986 */ /* 0x000fe8000c101518 */
[----:B------:R-:W-:Y:S04]  /*4e00*/  STG.E.U16 desc[UR24][R66.64], R14 ;  /* 0x0000000e42007986 */ /* 0x000fe8000c101518 */
[----:B------:R-:W-:Y:S04]  /*4e10*/  STG.E.U16 desc[UR24][R64.64], R32 ;  /* 0x0000002040007986 */ /* 0x000fe8000c101518 */
[----:B------:R-:W-:Y:S04]  /*4e20*/  STG.E.U16 desc[UR24][R62.64], R15 ;  /* 0x0000000f3e007986 */ /* 0x000fe8000c101518 */
[----:B------:R-:W-:Y:S01]  /*4e30*/  STG.E.U16 desc[UR24][R16.64], R4 ;  /* 0x0000000410007986 */ /* 0x000fe2000c101518 */
[----:B------:R-:W-:Y:S06]  /*4e40*/  BAR.SYNC.DEFER_BLOCKING 0x0 ;  /* 0x0000000000007b1d */ /* 0x000fec0000010000 */
[----:B------:R0:W-:Y:S02]  /*4e50*/  STSM.16.M88 [R37], R2 ;  /* 0x0000000225007844 */ /* 0x0001e40000000000 */
[----:B------:R-:W-:Y:S01]  /*4e60*/  BAR.SYNC.DEFER_BLOCKING 0x0 ;  /* 0x0000000000007b1d */ /* 0x000fe20000010000 */
[----:B0-----:R-:W-:-:S04]  /*4e70*/  IADD3 R2, P1, P2, R5, UR6, R8 ;  /* 0x0000000605027c10 */ /* 0x001fc8000fa3e008 */
[----:B------:R-:W-:Y:S01]  /*4e80*/  IADD3.X R3, PT, PT, R0, UR5, R9, P1, P2 ;  /* 0x0000000500037c10 */ /* 0x000fe20008fe4409 */
[----:B------:R-:W0:Y:S04]  /*4e90*/  LDSM.16.M88 R7, [R36+UR9] ;  /* 0x000000092407783b */ /* 0x000e280008000000 */
[----:B0-----:R0:W-:Y:S01]  /*4ea0*/  @!P0 STG.E desc[UR24][R2.64], R7 ;  /* 0x0000000702008986 */ /* 0x0011e2000c101918 */
[----:B------:R-:W-:Y:S06]  /*4eb0*/  BAR.SYNC.DEFER_BLOCKING 0x0 ;  /* 0x0000000000007b1d */ /* 0x000fec0000010000 */
[----:B------:R-:W-:Y:S05]  /*4ec0*/  @P5 BRA `(.L_x_22) ;  /* 0x0000000000a05947 */ /* 0x000fea0003800000 */
[----:B------:R-:W1:Y:S01]  /*4ed0*/  S2UR UR5, SR_CgaCtaId ;  /* 0x00000000000579c3 */ /* 0x000e620000008800 */
[----:B------:R-:W-:Y:S01]  /*4ee0*/  NOP ;  /* 0x0000000000007918 */ /* 0x000fe20000000000 */
[----:B------:R-:W-:Y:S01]  /*4ef0*/  UMOV UR4, 0x50 ;  /* 0x0000005000047882 */ /* 0x000fe20000000000 */
[----:B------:R-:W-:Y:S01]  /*4f00*/  MOV R0, UR31 ;  /* 0x0000001f00007c02 */ /* 0x000fe20008000f00 */
[----:B0-----:R-:W-:Y:S02]  /*4f10*/  IMAD.MOV.U32 R3, RZ, RZ, 0xf ;  /* 0x0000000fff037424 */ /* 0x001fe400078e00ff */
[----:B------:R-:W-:Y:S01]  /*4f20*/  IMAD.MOV.U32 R7, RZ, RZ, 0x1 ;  /* 0x00000001ff077424 */ /* 0x000fe200078e00ff */
[----:B------:R-:W-:-:S04]  /*4f30*/  LOP3.LUT R0, R0, 0xffff, RZ, 0xc0, !PT ;  /* 0x0000ffff00007812 */ /* 0x000fc800078ec0ff */
[----:B------:R-:W-:-:S05]  /*4f40*/  SHF.R.U32.HI R0, RZ, 0x5, R0 ;  /* 0x00000005ff007819 */ /* 0x000fca0000011600 */
[----:B------:R-:W-:Y:S01]  /*4f50*/  VIADD R2, R0, 0x10 ;  /* 0x0000001000027836 */ /* 0x000fe20000000000 */
[----:B------:R-:W-:Y:S01]  /*4f60*/  SHF.L.U32 R0, R3, R0, RZ ;  /* 0x0000000003007219 */ /* 0x000fe200000006ff */
[----:B-1----:R-:W-:-:S03]  /*4f70*/  ULEA UR6, UR5, UR4, 0x18 ;  /* 0x0000000405067291 */ /* 0x002fc6000f8ec0ff */
[----:B------:R-:W-:-:S04]  /*4f80*/  SHF.L.U32 R3, R7, R2, RZ ;  /* 0x0000000207037219 */ /* 0x000fc800000006ff */
[----:B------:R-:W-:Y:S02]  /*4f90*/  LOP3.LUT R0, R3, R0, RZ, 0xfc, !PT ;  /* 0x0000000003007212 */ /* 0x000fe400078efcff */
[----:B------:R-:W0:Y:S02]  /*4fa0*/  LDS R5, [UR6] ;  /* 0x00000006ff057984 */ /* 0x000e240008000800 */
[C---:B------:R-:W-:Y:S02]  /*4fb0*/  LOP3.LUT R2, R0.reuse, 0xffff, RZ, 0xc0, !PT ;  /* 0x0000ffff00027812 */ /* 0x040fe400078ec0ff */
[----:B0-----:R-:W-:-:S04]  /*4fc0*/  LOP3.LUT R3, R0, 0xffff, R5, 0x80, !PT ;  /* 0x0000ffff00037812 */ /* 0x001fc800078e8005 */
[----:B------:R-:W-:-:S13]  /*4fd0*/  ISETP.NE.AND P0, PT, R3, R2, PT ;  /* 0x000000020300720c */ /* 0x000fda0003f05270 */
[----:B------:R-:W-:Y:S05]  /*4fe0*/  @P0 BRA `(.L_x_23) ;  /* 0x0000000000500947 */ /* 0x000fea0003800000 */
[----:B------:R-:W-:Y:S02]  /*4ff0*/  SHF.R.U32.HI R5, RZ, 0x10, R5 ;  /* 0x00000010ff057819 */ /* 0x000fe40000011605 */
[----:B------:R-:W-:-:S04]  /*5000*/  SHF.R.U32.HI R2, RZ, 0x10, R0 ;  /* 0x00000010ff027819 */ /* 0x000fc80000011600 */
[----:B------:R-:W-:-:S04]  /*5010*/  LOP3.LUT R5, R5, R2, RZ, 0xc0, !PT ;  /* 0x0000000205057212 */ /* 0x000fc800078ec0ff */
[----:B------:R-:W-:-:S13]  /*5020*/  ISETP.NE.AND P0, PT, R5, R2, PT ;  /* 0x000000020500720c */ /* 0x000fda0003f05270 */
[----:B------:R-:W-:Y:S05]  /*5030*/  @P0 BRA `(.L_x_24) ;  /* 0x0000000000300947 */ /* 0x000fea0003800000 */
[----:B------:R-:W-:Y:S01]  /*5040*/  R2UR UR4, R0 ;  /* 0x00000000000472ca */ /* 0x000fe200000e0000 */
[----:B------:R-:W-:Y:S01]  /*5050*/  VOTEU.ANY UR5, UPT, PT ;  /* 0x0000000000057886 */ /* 0x000fe200038e0100 */
[----:B------:R-:W0:Y:S01]  /*5060*/  S2R R0, SR_LANEID ;  /* 0x0000000000007919 */ /* 0x000e220000000000 */
[----:B------:R-:W-:-:S10]  /*5070*/  UFLO.U32 UR5, UR5 ;  /* 0x00000005000572bd */ /* 0x000fd400080e0000 */
[----:B------:R-:W-:-:S06]  /*5080*/  ULOP3.LUT UR4, URZ, UR4, URZ, 0x33, !UPT ;  /* 0x00000004ff047292 */ /* 0x000fcc000f8e33ff */
[----:B------:R-:W-:-:S04]  /*5090*/  IMAD.U32 R2, RZ, RZ, UR4 ;  /* 0x00000004ff027e24 */ /* 0x000fc8000f8e00ff */
[----:B------:R-:W1:Y:S02]  /*50a0*/  REDUX UR7, R2 ;  /* 0x00000000020773c4 */ /* 0x000e640000000000 */
[----:B------:R2:W-:Y:S01]  /*50b0*/  UTCATOMSWS.AND URZ, UR4 ;  /* 0x0000000400ff79e3 */ /* 0x0005e20008000000 */
[----:B0-----:R-:W-:Y:S02]  /*50c0*/  ISETP.EQ.U32.AND P0, PT, R0, UR5, PT ;  /* 0x0000000500007c0c */ /* 0x001fe4000bf02070 */
[----:B-1----:R-:W-:-:S11]  /*50d0*/  MOV R0, UR7 ;  /* 0x0000000700007c02 */ /* 0x002fd60008000f00 */
[----:B------:R2:W-:Y:S01]  /*50e0*/  @P0 ATOMS.AND RZ, [UR6], R0 ;  /* 0x00000000ffff098c */ /* 0x0005e2000a800006 */
[----:B------:R-:W-:Y:S05]  /*50f0*/  BRA `(.L_x_22) ;  /* 0x0000000000147947 */ /* 0x000fea0003800000 */
.L_x_24:
[----:B------:R-:W-:-:S07]  /*5100*/  MOV R2, 0x5120 ;  /* 0x0000512000027802 */ /* 0x000fce0000000f00 */
[----:B------:R-:W-:Y:S05]  /*5110*/  CALL.REL.NOINC `($__internal_0_$__cuda_sm10x_tcgen05_guardrail_trap_col_being_dealloced_not_returned_by_alloc) ;  /* 0x0000000000447944 */ /* 0x000fea0003c00000 */
[----:B------:R-:W-:Y:S05]  /*5120*/  BRA `(.L_x_22) ;  /* 0x0000000000087947 */ /* 0x000fea0003800000 */
.L_x_23:
[----:B------:R-:W-:-:S07]  /*5130*/  MOV R2, 0x5150 ;  /* 0x0000515000027802 */ /* 0x000fce0000000f00 */
[----:B------:R-:W-:Y:S05]  /*5140*/  CALL.REL.NOINC `($__internal_2_$__cuda_sm10x_tcgen05_guardrail_trap_unallocated_columns_being_dealloced) ;  /* 0x0000000000507944 */ /* 0x000fea0003c00000 */
.L_x_22:
[----:B------:R-:W-:Y:S01]  /*5150*/  NOP ;  /* 0x0000000000007918 */ /* 0x000fe20000000000 */
[----:B--2---:R-:W-:Y:S05]  /*5160*/  EXIT ;  /* 0x000000000000794d */ /* 0x004fea0003800000 */
.L_x_8:
[----:B------:R-:W1:Y:S02]  /*5170*/  SYNCS.PHASECHK.TRANS64.TRYWAIT P2, [UR9+0x2800], RZ ;  /* 0x002800ffff0075a7 */ /* 0x000e640008041109 */
[----:B-1----:R-:W-:Y:S05]  /*5180*/  @!P2 BRA `(.L_x_8) ;  /* 0xfffffffc00f8a947 */ /* 0x002fea000383ffff */
[----:B------:R-:W-:Y:S05]  /*5190*/  BRA `(.L_x_7) ;  /* 0xffffffc800547947 */ /* 0x000fea000383ffff */
.L_x_17:
[----:B------:R-:W2:Y:S02]  /*51a0*/  SYNCS.PHASECHK.TRANS64.TRYWAIT P0, [UR9+0x3810], RZ ;  /* 0x003810ffff0075a7 */ /* 0x000ea40008001109 */
[----:B--2---:R-:W-:Y:S05]  /*51b0*/  @!P0 BRA `(.L_x_17) ;  /* 0xfffffffc00f88947 */ /* 0x004fea000383ffff */
[----:B------:R-:W-:Y:S05]  /*51c0*/  BRA `(.L_x_25) ;  /* 0xffffffd800747947 */ /* 0x000fea000383ffff */
.L_x_18:
[----:B------:R-:W0:Y:S02]  /*51d0*/  SYNCS.PHASECHK.TRANS64.TRYWAIT P0, [UR30], R12 ;  /* 0x0000000cff0075a7 */ /* 0x000e24000800111e */
[----:B0-----:R-:W-:Y:S05]  /*51e0*/  @!P0 BRA `(.L_x_18) ;  /* 0xfffffffc00f88947 */ /* 0x001fea000383ffff */
[----:B------:R-:W-:Y:S05]  /*51f0*/  BRA `(.L_x_26) ;  /* 0xffffffdc00e87947 */ /* 0x000fea000383ffff */
.L_x_21:
[----:B------:R-:W0:Y:S02]  /*5200*/  SYNCS.PHASECHK.TRANS64.TRYWAIT P0, [UR30], R4 ;  /* 0x00000004ff0075a7 */ /* 0x000e24000800111e */
[----:B0-----:R-:W-:Y:S05]  /*5210*/  @!P0 BRA `(.L_x_21) ;  /* 0xfffffffc00f88947 */ /* 0x001fea000383ffff */
[----:B------:R-:W-:Y:S05]  /*5220*/  BRA `(.L_x_27) ;  /* 0xffffffe400987947 */ /* 0x000fea000383ffff */
        .weak           $__internal_0_$__cuda_sm10x_tcgen05_guardrail_trap_col_being_dealloced_not_returned_by_alloc
        .type           $__internal_0_$__cuda_sm10x_tcgen05_guardrail_trap_col_being_dealloced_not_returned_by_alloc,@function
        .size           $__internal_0_$__cuda_sm10x_tcgen05_guardrail_trap_col_being_dealloced_not_returned_by_alloc,($__internal_1_$__cuda_sm10x_tcgen05_guardrail_trap_phase_invalid_during_alloc - $__internal_0_$__cuda_sm10x_tcgen05_guardrail_trap_col_being_dealloced_not_returned_by_alloc)
$__internal_0_$__cuda_sm10x_tcgen05_guardrail_trap_col_being_dealloced_not_returned_by_alloc:
[----:B------:R-:W-:Y:S05]  /*5230*/  BPT.TRAP 0x1 ;  /* 0x000000040000795c */ /* 0x000fea0000300000 */
[----:B------:R-:W-:-:S04]  /*5240*/  IMAD.MOV.U32 R3, RZ, RZ, 0x0 ;  /* 0x00000000ff037424 */ /* 0x000fc800078e00ff */
[----:B------:R-:W-:Y:S05]  /*5250*/  RET.REL.NODEC R2 `(attn_fwd) ;  /* 0xffffffac02687950 */ /* 0x000fea0003c3ffff */
        .weak           $__internal_1_$__cuda_sm10x_tcgen05_guardrail_trap_phase_invalid_during_alloc
        .type           $__internal_1_$__cuda_sm10x_tcgen05_guardrail_trap_phase_invalid_during_alloc,@function
        .size           $__internal_1_$__cuda_sm10x_tcgen05_guardrail_trap_phase_invalid_during_alloc,($__internal_2_$__cuda_sm10x_tcgen05_guardrail_trap_unallocated_columns_being_dealloced - $__internal_1_$__cuda_sm10x_tcgen05_guardrail_trap_phase_invalid_during_alloc)
$__internal_1_$__cuda_sm10x_tcgen05_guardrail_trap_phase_invalid_during_alloc:
[----:B------:R-:W-:Y:S05]  /*5260*/  BPT.TRAP 0x1 ;  /* 0x000000040000795c */ /* 0x000fea0000300000 */
[----:B------:R-:W-:-:S04]  /*5270*/  IMAD.MOV.U32 R3, RZ, RZ, 0x0 ;  /* 0x00000000ff037424 */ /* 0x000fc800078e00ff */
[----:B------:R-:W-:Y:S05]  /*5280*/  RET.REL.NODEC R2 `(attn_fwd) ;  /* 0xffffffac025c7950 */ /* 0x000fea0003c3ffff */
        .weak           $__internal_2_$__cuda_sm10x_tcgen05_guardrail_trap_unallocated_columns_being_dealloced
        .type           $__internal_2_$__cuda_sm10x_tcgen05_guardrail_trap_unallocated_columns_being_dealloced,@function
        .size           $__internal_2_$__cuda_sm10x_tcgen05_guardrail_trap_unallocated_columns_being_dealloced,(.L_x_31 - $__internal_2_$__cuda_sm10x_tcgen05_guardrail_trap_unallocated_columns_being_dealloced)
$__internal_2_$__cuda_sm10x_tcgen05_guardrail_trap_unallocated_columns_being_dealloced:
[----:B------:R-:W-:Y:S05]  /*5290*/  BPT.TRAP 0x1 ;  /* 0x000000040000795c */ /* 0x000fea0000300000 */
[----:B------:R-:W-:-:S04]  /*52a0*/  IMAD.MOV.U32 R3, RZ, RZ, 0x0 ;  /* 0x00000000ff037424 */ /* 0x000fc800078e00ff */
[----:B------:R-:W-:Y:S05]  /*52b0*/  RET.REL.NODEC R2 `(attn_fwd) ;  /* 0xffffffac02507950 */ /* 0x000fea0003c3ffff */
.L_x_28:
[----:B------:R-:W-:-:S00]  /*52c0*/  BRA `(.L_x_28) ;  /* 0xfffffffc00fc7947 */ /* 0x000fc0000383ffff */
[----:B------:R-:W-:-:S00]  /*52d0*/  NOP ;  /* 0x0000000000007918 */ /* 0x000fc00000000000 */
        /* <DEDUP_REMOVED lines=10> */
.L_x_31:


//--------------------- .nv.global.init           --------------------------
	.section	.nv.global.init,"aw",@progbits
.nv.global.init:
	.type		_$_str,@object
	.size		_$_str,(.L_3 - _$_str)
_$_str:
        /*0000*/ 	.byte	0x5f, 0x5f, 0x43, 0x55, 0x44, 0x41, 0x5f, 0x46, 0x54, 0x5a, 0x00
.L_3:


//--------------------- .nv.shared.attn_fwd       --------------------------
	.section	.nv.shared.attn_fwd,"aw",@nobits
	.sectionflags	@""
	.align	16
	.zero		1024


//--------------------- .nv.shared.reserved.0     --------------------------
	.section	.nv.shared.reserved.0,"aw",@nobits
	.align	8
	.weak		__nv_reservedSMEM_offset_0_alias
	.size		__nv_reservedSMEM_offset_0_alias, 0, 64
	.other		__nv_reservedSMEM_offset_0_alias,@"STO_CUDA_RESERVED_SHARED STV_DEFAULT"
__nv_reservedSMEM_offset_0_alias:
	.zero		0
.nv.shared.reserved.0:
	.zero		64
	.weak		__nv_reservedSMEM_allocation_phase
	.type		__nv_reservedSMEM_allocation_phase,@object
	.size		__nv_reservedSMEM_allocation_phase,(.L_0 - __nv_reservedSMEM_allocation_phase)
__nv_reservedSMEM_allocation_phase:
	.zero		1
.L_0:
	.zero		7
	.weak		__nv_reservedSMEM_devtool_atexit_pc
	.type		__nv_reservedSMEM_devtool_atexit_pc,@object
	.size		__nv_reservedSMEM_devtool_atexit_pc,(__nv_reservedSMEM_allocation_mask - __nv_reservedSMEM_devtool_atexit_pc)
__nv_reservedSMEM_devtool_atexit_pc:
	.zero		8
	.weak		__nv_reservedSMEM_allocation_mask
	.type		__nv_reservedSMEM_allocation_mask,@object
	.size		__nv_reservedSMEM_allocation_mask,(.L_2 - __nv_reservedSMEM_allocation_mask)
__nv_reservedSMEM_allocation_mask:
	.zero		4
.L_2:


//--------------------- .nv.constant0.attn_fwd    --------------------------
	.section	.nv.constant0.attn_fwd,"a",@progbits
	.sectionflags	@""
	.align	4
.nv.constant0.attn_fwd:
	.zero		1032


//--------------------- SYMBOLS --------------------------

	.type		.nv.reservedSmem.offset0,@object
	.size		.nv.reservedSmem.offset0,0x4
	.type		.nv.reservedSmem.cap,@object
	.size		.nv.reservedSmem.cap,0x4
